	.headerflags	@"EF_CUDA_TEXMODE_UNIFIED EF_CUDA_64BIT_ADDRESS EF_CUDA_ACCELERATORS EF_CUDA_SM90 EF_CUDA_VIRTUAL_SM(EF_CUDA_SM90)"
	.elftype	@"ET_EXEC"


//--------------------- .nv.info                  --------------------------
	.section	.nv.info,"",@"SHT_CUDA_INFO"
	.align	4


	//----- nvinfo : EIATTR_REGCOUNT
	.align		4
        /*0000*/ 	.byte	0x04, 0x2f
        /*0002*/ 	.short	(.L_1 - .L_0)
	.align		4
.L_0:
        /*0004*/ 	.word	index@(triton_red_fused__unsafe_index_convolution_native_group_norm_34)
        /*0008*/ 	.word	0x0000005c


	//----- nvinfo : EIATTR_MIN_STACK_SIZE
	.align		4
.L_1:
        /*000c*/ 	.byte	0x04, 0x12
        /*000e*/ 	.short	(.L_3 - .L_2)
	.align		4
.L_2:
        /*0010*/ 	.word	index@(triton_red_fused__unsafe_index_convolution_native_group_norm_34)
        /*0014*/ 	.word	0x00000000


	//----- nvinfo : EIATTR_FRAME_SIZE
	.align		4
.L_3:
        /*0018*/ 	.byte	0x04, 0x11
        /*001a*/ 	.short	(.L_5 - .L_4)
	.align		4
.L_4:
        /*001c*/ 	.word	index@(triton_red_fused__unsafe_index_convolution_native_group_norm_34)
        /*0020*/ 	.word	0x00000000


	//----- nvinfo : EIATTR_MIN_STACK_SIZE
	.align		4
.L_5:
        /*0024*/ 	.byte	0x04, 0x12
        /*0026*/ 	.short	(.L_7 - .L_6)
	.align		4
.L_6:
        /*0028*/ 	.word	index@(triton_red_fused__unsafe_index_convolution_native_group_norm_34)
        /*002c*/ 	.word	0x00000000
.L_7:


//--------------------- .nv.info.triton_red_fused__unsafe_index_convolution_native_group_norm_34 --------------------------
	.section	.nv.info.triton_red_fused__unsafe_index_convolution_native_group_norm_34,"",@"SHT_CUDA_INFO"
	.sectionflags	@""
	.align	4


	//----- nvinfo : EIATTR_CUDA_API_VERSION
	.align		4
        /*0000*/ 	.byte	0x04, 0x37
        /*0002*/ 	.short	(.L_9 - .L_8)
.L_8:
        /*0004*/ 	.word	0x0000007c


	//----- nvinfo : EIATTR_KPARAM_INFO
	.align		4
.L_9:
        /*0008*/ 	.byte	0x04, 0x17
        /*000a*/ 	.short	(.L_11 - .L_10)
.L_10:
        /*000c*/ 	.word	0x00000000
        /*0010*/ 	.short	0x0008
        /*0012*/ 	.short	0x003c
        /*0014*/ 	.byte	0x00, 0xf0, 0x11, 0x00


	//----- nvinfo : EIATTR_KPARAM_INFO
	.align		4
.L_11:
        /*0018*/ 	.byte	0x04, 0x17
        /*001a*/ 	.short	(.L_13 - .L_12)
.L_12:
        /*001c*/ 	.word	0x00000000
        /*0020*/ 	.short	0x0007
        /*0022*/ 	.short	0x0038
        /*0024*/ 	.byte	0x00, 0xf0, 0x11, 0x00


	//----- nvinfo : EIATTR_KPARAM_INFO
	.align		4
.L_13:
        /*0028*/ 	.byte	0x04, 0x17
        /*002a*/ 	.short	(.L_15 - .L_14)
.L_14:
        /*002c*/ 	.word	0x00000000
        /*0030*/ 	.short	0x0006
        /*0032*/ 	.short	0x0030
        /*0034*/ 	.byte	0x00, 0xf4, 0x21, 0x00


	//----- nvinfo : EIATTR_KPARAM_INFO
	.align		4
.L_15:
        /*0038*/ 	.byte	0x04, 0x17
        /*003a*/ 	.short	(.L_17 - .L_16)
.L_16:
        /*003c*/ 	.word	0x00000000
        /*0040*/ 	.short	0x0005
        /*0042*/ 	.short	0x0028
        /*0044*/ 	.byte	0x00, 0xf4, 0x21, 0x00


	//----- nvinfo : EIATTR_KPARAM_INFO
	.align		4
.L_17:
        /*0048*/ 	.byte	0x04, 0x17
        /*004a*/ 	.short	(.L_19 - .L_18)
.L_18:
        /*004c*/ 	.word	0x00000000
        /*0050*/ 	.short	0x0004
        /*0052*/ 	.short	0x0020
        /*0054*/ 	.byte	0x00, 0xf4, 0x21, 0x00


	//----- nvinfo : EIATTR_KPARAM_INFO
	.align		4
.L_19:
        /*0058*/ 	.byte	0x04, 0x17
        /*005a*/ 	.short	(.L_21 - .L_20)
.L_20:
        /*005c*/ 	.word	0x00000000
        /*0060*/ 	.short	0x0003
        /*0062*/ 	.short	0x0018
        /*0064*/ 	.byte	0x00, 0xf4, 0x21, 0x00


	//----- nvinfo : EIATTR_KPARAM_INFO
	.align		4
.L_21:
        /*0068*/ 	.byte	0x04, 0x17
        /*006a*/ 	.short	(.L_23 - .L_22)
.L_22:
        /*006c*/ 	.word	0x00000000
        /*0070*/ 	.short	0x0002
        /*0072*/ 	.short	0x0010
        /*0074*/ 	.byte	0x00, 0xf4, 0x21, 0x00


	//----- nvinfo : EIATTR_KPARAM_INFO
	.align		4
.L_23:
        /*0078*/ 	.byte	0x04, 0x17
        /*007a*/ 	.short	(.L_25 - .L_24)
.L_24:
        /*007c*/ 	.word	0x00000000
        /*0080*/ 	.short	0x0001
        /*0082*/ 	.short	0x0008
        /*0084*/ 	.byte	0x00, 0xf4, 0x21, 0x00


	//----- nvinfo : EIATTR_KPARAM_INFO
	.align		4
.L_25:
        /*0088*/ 	.byte	0x04, 0x17
        /*008a*/ 	.short	(.L_27 - .L_26)
.L_26:
        /*008c*/ 	.word	0x00000000
        /*0090*/ 	.short	0x0000
        /*0092*/ 	.short	0x0000
        /*0094*/ 	.byte	0x00, 0xf4, 0x21, 0x00


	//----- nvinfo : EIATTR_SPARSE_MMA_MASK
	.align		4
.L_27:
        /*0098*/ 	.byte	0x03, 0x50
        /*009a*/ 	.short	0x0000


	//----- nvinfo : EIATTR_MAXREG_COUNT
	.align		4
        /*009c*/ 	.byte	0x03, 0x1b
        /*009e*/ 	.short	0x0080


	//----- nvinfo : EIATTR_COOP_GROUP_MASK_REGIDS
	.align		4
        /*00a0*/ 	.byte	0x04, 0x29
        /*00a2*/ 	.short	(.L_29 - .L_28)


	//   ....[0]....
.L_28:
        /*00a4*/ 	.word	0xffffffff


	//   ....[1]....
        /*00a8*/ 	.word	0xffffffff


	//   ....[2]....
        /*00ac*/ 	.word	0xffffffff


	//   ....[3]....
        /*00b0*/ 	.word	0xffffffff


	//   ....[4]....
        /*00b4*/ 	.word	0xffffffff


	//   ....[5]....
        /*00b8*/ 	.word	0xffffffff


	//   ....[6]....
        /*00bc*/ 	.word	0xffffffff


	//   ....[7]....
        /*00c0*/ 	.word	0xffffffff


	//   ....[8]....
        /*00c4*/ 	.word	0xffffffff


	//----- nvinfo : EIATTR_COOP_GROUP_INSTR_OFFSETS
	.align		4
.L_29:
        /*00c8*/ 	.byte	0x04, 0x28
        /*00ca*/ 	.short	(.L_31 - .L_30)


	//   ....[0]....
.L_30:
        /*00cc*/ 	.word	0x000025a0


	//   ....[1]....
        /*00d0*/ 	.word	0x000025b0


	//   ....[2]....
        /*00d4*/ 	.word	0x000025c0


	//   ....[3]....
        /*00d8*/ 	.word	0x00002600


	//   ....[4]....
        /*00dc*/ 	.word	0x000026f0


	//   ....[5]....
        /*00e0*/ 	.word	0x000027a0


	//   ....[6]....
        /*00e4*/ 	.word	0x000027c0


	//   ....[7]....
        /*00e8*/ 	.word	0x00002890


	//   ....[8]....
        /*00ec*/ 	.word	0x000028e0


	//----- nvinfo : EIATTR_EXIT_INSTR_OFFSETS
	.align		4
.L_31:
        /*00f0*/ 	.byte	0x04, 0x1c
        /*00f2*/ 	.short	(.L_33 - .L_32)


	//   ....[0]....
.L_32:
        /*00f4*/ 	.word	0x00002a70


	//   ....[1]....
        /*00f8*/ 	.word	0x00002ac0


	//----- nvinfo : EIATTR_REQNTID
	.align		4
.L_33:
        /*00fc*/ 	.byte	0x04, 0x10
        /*00fe*/ 	.short	(.L_35 - .L_34)
.L_34:
        /*0100*/ 	.word	0x00000200
        /*0104*/ 	.word	0x00000001
        /*0108*/ 	.word	0x00000001


	//----- nvinfo : EIATTR_CBANK_PARAM_SIZE
	.align		4
.L_35:
        /*010c*/ 	.byte	0x03, 0x19
        /*010e*/ 	.short	0x0040


	//----- nvinfo : EIATTR_PARAM_CBANK
	.align		4
        /*0110*/ 	.byte	0x04, 0x0a
        /*0112*/ 	.short	(.L_37 - .L_36)
	.align		4
.L_36:
        /*0114*/ 	.word	index@(.nv.constant0.triton_red_fused__unsafe_index_convolution_native_group_norm_34)
        /*0118*/ 	.short	0x0210
        /*011a*/ 	.short	0x0040


	//----- nvinfo : EIATTR_SW_WAR
	.align		4
.L_37:
        /*011c*/ 	.byte	0x04, 0x36
        /*011e*/ 	.short	(.L_39 - .L_38)
.L_38:
        /*0120*/ 	.word	0x00000008
.L_39:


//--------------------- .nv.callgraph             --------------------------
	.section	.nv.callgraph,"",@"SHT_CUDA_CALLGRAPH"
	.align	4
	.sectionentsize	8
	.align		4
        /*0000*/ 	.word	0x00000000
	.align		4
        /*0004*/ 	.word	0xffffffff
	.align		4
        /*0008*/ 	.word	0x00000000
	.align		4
        /*000c*/ 	.word	0xfffffffe
	.align		4
        /*0010*/ 	.word	0x00000000
	.align		4
        /*0014*/ 	.word	0xfffffffd
	.align		4
        /*0018*/ 	.word	0x00000000
	.align		4
        /*001c*/ 	.word	0xfffffffc


//--------------------- .text.triton_red_fused__unsafe_index_convolution_native_group_norm_34 --------------------------
	.section	.text.triton_red_fused__unsafe_index_convolution_native_group_norm_34,"ax",@progbits
	.sectionflags	@"SHF_BARRIERS=1"
	.align	128
        .global         triton_red_fused__unsafe_index_convolution_native_group_norm_34
        .type           triton_red_fused__unsafe_index_convolution_native_group_norm_34,@function
        .size           triton_red_fused__unsafe_index_convolution_native_group_norm_34,(.L_x_3 - triton_red_fused__unsafe_index_convolution_native_group_norm_34)
        .other          triton_red_fused__unsafe_index_convolution_native_group_norm_34,@"STO_CUDA_ENTRY STV_DEFAULT"
triton_red_fused__unsafe_index_convolution_native_group_norm_34:
.text.triton_red_fused__unsafe_index_convolution_native_group_norm_34:
[----:B------:R-:W0:Y:S02]  /*0000*/  LDC R1, c[0x0][0x28] ;  /* 0x00000a00ff017b82 */ /* 0x000e240000000800 */
[----:B------:R-:W1:Y:S01]  /*0010*/  S2R R6, SR_CTAID.X ;  /* 0x0000000000067919 */ /* 0x000e620000002500 */
[----:B------:R-:W2:Y:S01]  /*0020*/  LDC.64 R2, c[0x0][0x220] ;  /* 0x00008800ff027b82 */ /* 0x000ea20000000a00 */
[----:B------:R-:W-:Y:S01]  /*0030*/  IMAD.MOV.U32 R21, RZ, RZ, RZ ;  /* 0x000000ffff157224 */ /* 0x000fe200078e00ff */
[----:B------:R-:W-:Y:S01]  /*0040*/  ULDC.64 UR6, c[0x0][0x208] ;  /* 0x0000820000067ab9 */ /* 0x000fe20000000a00 */
[----:B------:R-:W3:Y:S05]  /*0050*/  S2R R0, SR_TID.X ;  /* 0x0000000000007919 */ /* 0x000eea0000002100 */
[----:B------:R-:W4:Y:S01]  /*0060*/  S2UR UR5, SR_CgaCtaId ;  /* 0x00000000000579c3 */ /* 0x000f220000008800 */
[----:B------:R-:W-:Y:S01]  /*0070*/  UMOV UR4, 0x400 ;  /* 0x0000040000047882 */ /* 0x000fe20000000000 */
[----:B------:R-:W-:Y:S01]  /*0080*/  ULDC.64 UR8, c[0x0][0x228] ;  /* 0x00008a0000087ab9 */ /* 0x000fe20000000a00 */
[----:B-1----:R-:W-:-:S05]  /*0090*/  IMAD.SHL.U32 R5, R6, 0x40, RZ ;  /* 0x0000004006057824 */ /* 0x002fca00078e00ff */
[----:B---3--:R-:W-:-:S04]  /*00a0*/  LOP3.LUT R20, R5, 0x3f, R0, 0xf8, !PT ;  /* 0x0000003f05147812 */ /* 0x008fc800078ef800 */
[----:B------:R-:W-:Y:S02]  /*00b0*/  SHF.R.S32.HI R7, RZ, 0x1f, R20 ;  /* 0x0000001fff077819 */ /* 0x000fe40000011414 */
[----:B------:R-:W-:Y:S02]  /*00c0*/  ISETP.GE.AND P0, PT, R20, 0x400, PT ;  /* 0x000004001400780c */ /* 0x000fe40003f06270 */
[----:B------:R-:W-:-:S04]  /*00d0*/  LEA.HI R8, R7, R20, RZ, 0x2 ;  /* 0x0000001407087211 */ /* 0x000fc800078f10ff */
[--C-:B------:R-:W-:Y:S02]  /*00e0*/  SHF.R.S32.HI R9, RZ, 0x2, R8.reuse ;  /* 0x00000002ff097819 */ /* 0x100fe40000011408 */
[----:B------:R-:W-:-:S04]  /*00f0*/  SHF.R.S32.HI R4, RZ, 0x1f, R8 ;  /* 0x0000001fff047819 */ /* 0x000fc80000011408 */
[----:B------:R-:W-:-:S04]  /*0100*/  LEA.HI R4, R4, R9, RZ, 0x6 ;  /* 0x0000000904047211 */ /* 0x000fc800078f30ff */
[----:B------:R-:W-:-:S05]  /*0110*/  LOP3.LUT R4, R4, 0xffffffc0, RZ, 0xc0, !PT ;  /* 0xffffffc004047812 */ /* 0x000fca00078ec0ff */
[----:B------:R-:W-:Y:S01]  /*0120*/  IMAD.IADD R7, R9, 0x1, -R4 ;  /* 0x0000000109077824 */ /* 0x000fe200078e0a04 */
[----:B------:R-:W-:-:S03]  /*0130*/  SHF.R.U32.HI R4, RZ, 0x4, R0 ;  /* 0x00000004ff047819 */ /* 0x000fc60000011600 */
[----:B--2---:R-:W-:Y:S01]  /*0140*/  IMAD.WIDE R2, R7, 0x4, R2 ;  /* 0x0000000407027825 */ /* 0x004fe200078e0202 */
[----:B------:R-:W-:-:S03]  /*0150*/  SGXT.U32 R4, R4, 0x5 ;  /* 0x000000050404781a */ /* 0x000fc60000000000 */
[----:B------:R-:W-:Y:S01]  /*0160*/  IMAD.SHL.U32 R6, R6, 0x80000, RZ ;  /* 0x0008000006067824 */ /* 0x000fe200078e00ff */
[----:B------:R1:W5:Y:S01]  /*0170*/  @!P0 LDG.E.EL R21, desc[UR6][R2.64] ;  /* 0x0000000602158981 */ /* 0x000362000c2e1900 */
[----:B------:R-:W-:Y:S01]  /*0180*/  IMAD.SHL.U32 R7, R4, 0x2000, RZ ;  /* 0x0000200004077824 */ /* 0x000fe200078e00ff */
[----:B------:R-:W-:Y:S01]  /*0190*/  LOP3.LUT R23, R5, R4, RZ, 0xfc, !PT ;  /* 0x0000000405177212 */ /* 0x000fe200078efcff */
[----:B----4-:R-:W-:Y:S01]  /*01a0*/  UPRMT UR4, UR5, 0x654, UR4 ;  /* 0x0000065405047896 */ /* 0x010fe20008000004 */
[----:B------:R-:W-:Y:S01]  /*01b0*/  SHF.R.U32.HI R25, RZ, 0x6, R0 ;  /* 0x00000006ff197819 */ /* 0x000fe20000011600 */
[C---:B------:R-:W-:Y:S01]  /*01c0*/  IMAD.SHL.U32 R24, R0.reuse, 0x4, RZ ;  /* 0x0000000400187824 */ /* 0x040fe200078e00ff */
[----:B------:R-:W-:Y:S01]  /*01d0*/  LOP3.LUT R4, R5, 0x20, R4, 0xfe, !PT ;  /* 0x0000002005047812 */ /* 0x000fe200078efe04 */
[----:B------:R-:W-:Y:S01]  /*01e0*/  IMAD.SHL.U32 R9, R9, 0x1000, RZ ;  /* 0x0000100009097824 */ /* 0x000fe200078e00ff */
[----:B------:R-:W-:Y:S01]  /*01f0*/  LOP3.LUT R5, R0, 0xf, RZ, 0xc0, !PT ;  /* 0x0000000f00057812 */ /* 0x000fe200078ec0ff */
[----:B------:R-:W-:Y:S01]  /*0200*/  IMAD.MOV.U32 R30, RZ, RZ, RZ ;  /* 0x000000ffff1e7224 */ /* 0x000fe200078e00ff */
[----:B------:R-:W-:Y:S01]  /*0210*/  LOP3.LUT R12, R6, R7, RZ, 0xfc, !PT ;  /* 0x00000007060c7212 */ /* 0x000fe200078efcff */
[----:B-1----:R-:W-:Y:S01]  /*0220*/  IMAD.SHL.U32 R2, R0, 0x40, RZ ;  /* 0x0000004000027824 */ /* 0x002fe200078e00ff */
[----:B------:R-:W-:Y:S01]  /*0230*/  SGXT.U32 R25, R25, 0x3 ;  /* 0x000000031919781a */ /* 0x000fe20000000000 */
[----:B------:R-:W-:Y:S01]  /*0240*/  IMAD.SHL.U32 R7, R23, 0x2000, RZ ;  /* 0x0000200017077824 */ /* 0x000fe200078e00ff */
[----:B------:R-:W-:Y:S01]  /*0250*/  ISETP.GE.AND P2, PT, R4, 0x400, PT ;  /* 0x000004000400780c */ /* 0x000fe20003f46270 */
[----:B------:R-:W-:Y:S01]  /*0260*/  IMAD.MOV.U32 R32, RZ, RZ, RZ ;  /* 0x000000ffff207224 */ /* 0x000fe200078e00ff */
[----:B------:R-:W-:Y:S01]  /*0270*/  LOP3.LUT R6, R2, 0xfc0, RZ, 0xc0, !PT ;  /* 0x00000fc002067812 */ /* 0x000fe200078ec0ff */
[----:B------:R-:W-:Y:S01]  /*0280*/  IMAD.WIDE.U32 R2, R5, 0x10, RZ ;  /* 0x0000001005027825 */ /* 0x000fe200078e00ff */
[----:B------:R-:W-:-:S02]  /*0290*/  LOP3.LUT R11, R7, 0x40000, RZ, 0xfc, !PT ;  /* 0x00040000070b7812 */ /* 0x000fc400078efcff */
[----:B------:R-:W-:Y:S02]  /*02a0*/  CS2R R34, SRZ ;  /* 0x0000000000227805 */ /* 0x000fe4000001ff00 */
[C---:B------:R-:W-:Y:S01]  /*02b0*/  LOP3.LUT R22, R6.reuse, R25, RZ, 0xfc, !PT ;  /* 0x0000001906167212 */ /* 0x040fe200078efcff */
[----:B------:R-:W-:Y:S01]  /*02c0*/  IMAD.MOV.U32 R76, RZ, RZ, RZ ;  /* 0x000000ffff4c7224 */ /* 0x000fe200078e00ff */
[----:B------:R-:W-:Y:S01]  /*02d0*/  LEA.HI R5, R6, UR4, RZ, 0x1e ;  /* 0x0000000406057c11 */ /* 0x000fe2000f8ff0ff */
[----:B------:R-:W-:Y:S01]  /*02e0*/  IMAD.WIDE R6, R12, 0x4, RZ ;  /* 0x000000040c067825 */ /* 0x000fe200078e02ff */
[----:B------:R-:W-:Y:S02]  /*02f0*/  LOP3.LUT R29, R24, 0x7fc, RZ, 0xc0, !PT ;  /* 0x000007fc181d7812 */ /* 0x000fe400078ec0ff */
[----:B------:R-:W-:Y:S02]  /*0300*/  CS2R R36, SRZ ;  /* 0x0000000000247805 */ /* 0x000fe4000001ff00 */
[----:B------:R-:W-:Y:S01]  /*0310*/  SHF.R.S32.HI R60, RZ, 0x1f, R9 ;  /* 0x0000001fff3c7819 */ /* 0x000fe20000011409 */
[----:B------:R-:W-:Y:S01]  /*0320*/  IMAD R22, R22, 0x4, R5 ;  /* 0x0000000416167824 */ /* 0x000fe200078e0205 */
[----:B------:R-:W-:Y:S01]  /*0330*/  LOP3.LUT R26, R2, R6, RZ, 0xfc, !PT ;  /* 0x00000006021a7212 */ /* 0x000fe200078efcff */
[----:B------:R-:W-:Y:S01]  /*0340*/  IMAD.WIDE R4, R11, 0x4, RZ ;  /* 0x000000040b047825 */ /* 0x000fe200078e02ff */
[----:B------:R-:W-:-:S02]  /*0350*/  LOP3.LUT R7, R3, R7, RZ, 0xfc, !PT ;  /* 0x0000000703077212 */ /* 0x000fc400078efcff */
[----:B------:R-:W-:Y:S02]  /*0360*/  CS2R R38, SRZ ;  /* 0x0000000000267805 */ /* 0x000fe4000001ff00 */
[----:B------:R-:W-:Y:S02]  /*0370*/  LOP3.LUT R10, R29, 0x800, RZ, 0xfc, !PT ;  /* 0x000008001d0a7812 */ /* 0x000fe400078efcff */
[----:B------:R-:W-:Y:S02]  /*0380*/  CS2R R40, SRZ ;  /* 0x0000000000287805 */ /* 0x000fe4000001ff00 */
[----:B------:R-:W-:Y:S02]  /*0390*/  LOP3.LUT R28, R2, R4, RZ, 0xfc, !PT ;  /* 0x00000004021c7212 */ /* 0x000fe400078efcff */
[----:B------:R-:W-:Y:S02]  /*03a0*/  CS2R R42, SRZ ;  /* 0x00000000002a7805 */ /* 0x000fe4000001ff00 */
[----:B------:R-:W-:-:S02]  /*03b0*/  LOP3.LUT R2, R3, R5, RZ, 0xfc, !PT ;  /* 0x0000000503027212 */ /* 0x000fc400078efcff */
[----:B------:R-:W-:Y:S02]  /*03c0*/  CS2R R44, SRZ ;  /* 0x00000000002c7805 */ /* 0x000fe4000001ff00 */
[----:B------:R-:W-:Y:S02]  /*03d0*/  IADD3 R28, P1, R28, UR8, RZ ;  /* 0x000000081c1c7c10 */ /* 0x000fe4000ff3e0ff */
[----:B------:R-:W-:Y:S02]  /*03e0*/  CS2R R46, SRZ ;  /* 0x00000000002e7805 */ /* 0x000fe4000001ff00 */
[----:B------:R-:W-:Y:S02]  /*03f0*/  SHF.R.U32.HI R10, RZ, 0x2, R10 ;  /* 0x00000002ff0a7819 */ /* 0x000fe4000001160a */
[----:B------:R-:W-:Y:S02]  /*0400*/  CS2R R48, SRZ ;  /* 0x0000000000307805 */ /* 0x000fe4000001ff00 */
[----:B------:R-:W-:-:S02]  /*0410*/  IADD3.X R33, R2, UR9, RZ, P1, !PT ;  /* 0x0000000902217c10 */ /* 0x000fc40008ffe4ff */
[----:B------:R-:W-:Y:S01]  /*0420*/  CS2R R50, SRZ ;  /* 0x0000000000327805 */ /* 0x000fe2000001ff00 */
[----:B------:R-:W1:Y:S01]  /*0430*/  LDC.64 R2, c[0x0][0x210] ;  /* 0x00008400ff027b82 */ /* 0x000e620000000a00 */
[----:B------:R-:W-:Y:S02]  /*0440*/  LOP3.LUT R6, R0, 0x1f0, RZ, 0xc0, !PT ;  /* 0x000001f000067812 */ /* 0x000fe400078ec0ff */
[----:B------:R-:W-:Y:S02]  /*0450*/  CS2R R52, SRZ ;  /* 0x0000000000347805 */ /* 0x000fe4000001ff00 */
[----:B------:R-:W-:Y:S02]  /*0460*/  LOP3.LUT R10, R10, 0x3f0, RZ, 0xc0, !PT ;  /* 0x000003f00a0a7812 */ /* 0x000fe400078ec0ff */
[----:B------:R-:W-:Y:S02]  /*0470*/  CS2R R54, SRZ ;  /* 0x0000000000367805 */ /* 0x000fe4000001ff00 */
[----:B------:R-:W-:Y:S01]  /*0480*/  LOP3.LUT R5, R8, 0x1ffffffc, RZ, 0xc0, !PT ;  /* 0x1ffffffc08057812 */ /* 0x000fe200078ec0ff */
[----:B------:R-:W-:Y:S01]  /*0490*/  VIADD R6, R6, UR4 ;  /* 0x0000000406067c36 */ /* 0x000fe20008000000 */
[----:B------:R-:W-:Y:S01]  /*04a0*/  IADD3 R26, P3, R26, UR8, RZ ;  /* 0x000000081a1a7c10 */ /* 0x000fe2000ff7e0ff */
[----:B------:R-:W-:Y:S01]  /*04b0*/  VIADD R10, R10, UR4 ;  /* 0x000000040a0a7c36 */ /* 0x000fe20008000000 */
[----:B------:R-:W-:Y:S01]  /*04c0*/  CS2R R56, SRZ ;  /* 0x0000000000387805 */ /* 0x000fe2000001ff00 */
[----:B------:R-:W-:Y:S01]  /*04d0*/  IMAD.IADD R5, R20, 0x1, -R5 ;  /* 0x0000000114057824 */ /* 0x000fe200078e0a05 */
[----:B------:R-:W-:Y:S01]  /*04e0*/  LOP3.LUT R58, R0, 0x3f, RZ, 0xc0, !PT ;  /* 0x0000003f003a7812 */ /* 0x000fe200078ec0ff */
[----:B------:R-:W-:Y:S01]  /*04f0*/  IMAD R27, R29, 0x4, R6 ;  /* 0x000000041d1b7824 */ /* 0x000fe200078e0206 */
[----:B------:R-:W-:Y:S01]  /*0500*/  SHF.L.U64.HI R60, R9, 0x2, R60 ;  /* 0x00000002093c7819 */ /* 0x000fe2000001023c */
[----:B------:R-:W-:Y:S01]  /*0510*/  IMAD R29, R29, 0x4, R10 ;  /* 0x000000041d1d7824 */ /* 0x000fe200078e020a */
[----:B------:R-:W-:Y:S01]  /*0520*/  IADD3.X R31, R7, UR9, RZ, P3, !PT ;  /* 0x00000009071f7c10 */ /* 0x000fe20009ffe4ff */
[----:B------:R-:W-:Y:S01]  /*0530*/  IMAD.SHL.U32 R59, R5, 0x8, RZ ;  /* 0x00000008053b7824 */ /* 0x000fe200078e00ff */
[----:B------:R-:W-:Y:S01]  /*0540*/  ULDC.64 UR8, c[0x0][0x218] ;  /* 0x0000860000087ab9 */ /* 0x000fe20000000a00 */
[----:B------:R-:W-:-:S02]  /*0550*/  IMAD.SHL.U32 R61, R9, 0x4, RZ ;  /* 0x00000004093d7824 */ /* 0x000fc400078e00ff */
[----:B-1----:R-:W-:-:S07]  /*0560*/  IMAD.WIDE.U32 R2, R25, 0x8, R2 ;  /* 0x0000000819027825 */ /* 0x002fce00078e0002 */
.L_x_1:
[----:B------:R-:W1:Y:S01]  /*0570*/  LDC.64 R78, c[0x0][0x210] ;  /* 0x00008400ff4e7b82 */ /* 0x000e620000000a00 */
[----:B0-----:R-:W-:Y:S01]  /*0580*/  LOP3.LUT R5, R76, 0x1e, RZ, 0xc0, !PT ;  /* 0x0000001e4c057812 */ /* 0x001fe200078ec0ff */
[----:B------:R-:W2:Y:S01]  /*0590*/  LDG.E.EL.64 R62, desc[UR6][R2.64] ;  /* 0x00000006023e7981 */ /* 0x000ea2000c2e1b00 */
[----:B------:R-:W-:-:S03]  /*05a0*/  SHF.R.U32.HI R6, RZ, 0xa, R30 ;  /* 0x0000000aff067819 */ /* 0x000fc6000001161e */
[----:B------:R-:W3:Y:S01]  /*05b0*/  LDG.E.EL.64 R64, desc[UR6][R2.64+0x40] ;  /* 0x0000400602407981 */ /* 0x000ee2000c2e1b00 */
[----:B------:R-:W-:-:S03]  /*05c0*/  CS2R R70, SRZ ;  /* 0x0000000000467805 */ /* 0x000fc6000001ff00 */
[----:B------:R-:W4:Y:S04]  /*05d0*/  LDG.E.EL.64 R72, desc[UR6][R2.64+0x80] ;  /* 0x0000800602487981 */ /* 0x000f28000c2e1b00 */
[----:B------:R-:W3:Y:S01]  /*05e0*/  LDG.E.EL.64 R68, desc[UR6][R2.64+0xc0] ;  /* 0x0000c00602447981 */ /* 0x000ee2000c2e1b00 */
[----:B-1----:R-:W-:-:S05]  /*05f0*/  IMAD.WIDE.U32 R4, R5, 0x8, R78 ;  /* 0x0000000805047825 */ /* 0x002fca00078e004e */
[----:B------:R-:W3:Y:S04]  /*0600*/  LDG.E.EL.64 R18, desc[UR6][R4.64] ;  /* 0x0000000604127981 */ /* 0x000ee8000c2e1b00 */
[----:B------:R0:W4:Y:S01]  /*0610*/  LDG.E.EL.64 R66, desc[UR6][R4.64+0x8] ;  /* 0x0000080604427981 */ /* 0x000122000c2e1b00 */
[----:B------:R-:W-:-:S05]  /*0620*/  LOP3.LUT R7, R6, R59, RZ, 0xfc, !PT ;  /* 0x0000003b06077212 */ /* 0x000fca00078efcff */
[----:B------:R-:W-:-:S05]  /*0630*/  IMAD.WIDE R78, R7, 0x8, R78 ;  /* 0x00000008074e7825 */ /* 0x000fca00078e024e */
[----:B------:R-:W4:Y:S01]  /*0640*/  @!P0 LDG.E.EL.64 R70, desc[UR6][R78.64] ;  /* 0x000000064e468981 */ /* 0x000f22000c2e1b00 */
[----:B------:R-:W-:-:S06]  /*0650*/  CS2R R16, SRZ ;  /* 0x0000000000107805 */ /* 0x000fcc000001ff00 */
[----:B------:R-:W4:Y:S01]  /*0660*/  @!P0 LDG.E.EL.64 R16, desc[UR6][R78.64] ;  /* 0x000000064e108981 */ /* 0x000f22000c2e1b00 */
[----:B------:R-:W-:Y:S02]  /*0670*/  CS2R R12, SRZ ;  /* 0x00000000000c7805 */ /* 0x000fe4000001ff00 */
[----:B------:R-:W-:-:S04]  /*0680*/  CS2R R14, SRZ ;  /* 0x00000000000e7805 */ /* 0x000fc8000001ff00 */
[----:B------:R-:W4:Y:S04]  /*0690*/  @!P0 LDG.E.EL.64 R12, desc[UR6][R78.64] ;  /* 0x000000064e0c8981 */ /* 0x000f28000c2e1b00 */
[----:B------:R-:W4:Y:S01]  /*06a0*/  @!P0 LDG.E.EL.64 R14, desc[UR6][R78.64] ;  /* 0x000000064e0e8981 */ /* 0x000f22000c2e1b00 */
[----:B------:R-:W-:Y:S02]  /*06b0*/  CS2R R10, SRZ ;  /* 0x00000000000a7805 */ /* 0x000fe4000001ff00 */
[----:B0-----:R-:W-:-:S04]  /*06c0*/  CS2R R4, SRZ ;  /* 0x0000000000047805 */ /* 0x001fc8000001ff00 */
[----:B------:R-:W4:Y:S01]  /*06d0*/  @!P0 LDG.E.EL.64 R10, desc[UR6][R78.64] ;  /* 0x000000064e0a8981 */ /* 0x000f22000c2e1b00 */
[----:B------:R-:W-:Y:S02]  /*06e0*/  CS2R R6, SRZ ;  /* 0x0000000000067805 */ /* 0x000fe4000001ff00 */
[----:B------:R-:W-:Y:S01]  /*06f0*/  CS2R R8, SRZ ;  /* 0x0000000000087805 */ /* 0x000fe2000001ff00 */
[----:B------:R-:W4:Y:S04]  /*0700*/  @!P0 LDG.E.EL.64 R4, desc[UR6][R78.64] ;  /* 0x000000064e048981 */ /* 0x000f28000c2e1b00 */
[----:B------:R-:W4:Y:S04]  /*0710*/  @!P0 LDG.E.EL.64 R6, desc[UR6][R78.64] ;  /* 0x000000064e068981 */ /* 0x000f28000c2e1b00 */
[----:B------:R0:W4:Y:S01]  /*0720*/  @!P0 LDG.E.EL.64 R8, desc[UR6][R78.64] ;  /* 0x000000064e088981 */ /* 0x000122000c2e1b00 */
[----:B--2---:R-:W-:-:S04]  /*0730*/  SHF.R.U32.HI R81, RZ, 0x19, R63 ;  /* 0x00000019ff517819 */ /* 0x004fc8000001163f */
[----:B------:R-:W-:Y:S02]  /*0740*/  LOP3.LUT R81, R81, 0x40, RZ, 0xc0, !PT ;  /* 0x0000004051517812 */ /* 0x000fe400078ec0ff */
[----:B---3--:R-:W-:-:S04]  /*0750*/  SHF.R.U32.HI R77, RZ, 0x1b, R19 ;  /* 0x0000001bff4d7819 */ /* 0x008fc80000011613 */
[----:B------:R-:W-:Y:S02]  /*0760*/  LOP3.LUT R77, R77, 0x10, RZ, 0xc0, !PT ;  /* 0x000000104d4d7812 */ /* 0x000fe400078ec0ff */
[----:B----4-:R-:W-:Y:S02]  /*0770*/  SHF.R.U32.HI R75, RZ, 0x1b, R67 ;  /* 0x0000001bff4b7819 */ /* 0x010fe40000011643 */
[----:B------:R-:W-:Y:S02]  /*0780*/  IADD3 R80, P1, R18, R77, RZ ;  /* 0x0000004d12507210 */ /* 0x000fe40007f3e0ff */
[----:B------:R-:W-:-:S03]  /*0790*/  LOP3.LUT R75, R75, 0x10, RZ, 0xc0, !PT ;  /* 0x000000104b4b7812 */ /* 0x000fc600078ec0ff */
[----:B------:R-:W-:Y:S01]  /*07a0*/  IMAD.X R83, RZ, RZ, R19, P1 ;  /* 0x000000ffff537224 */ /* 0x000fe200008e0613 */
[----:B------:R-:W-:Y:S02]  /*07b0*/  IADD3 R74, P3, R66, R75, RZ ;  /* 0x0000004b424a7210 */ /* 0x000fe40007f7e0ff */
[C---:B------:R-:W-:Y:S02]  /*07c0*/  LEA R66, P1, R62.reuse, UR8, 0x2 ;  /* 0x000000083e427c11 */ /* 0x040fe4000f8210ff */
[----:B------:R-:W-:Y:S01]  /*07d0*/  SHF.R.U32.HI R18, RZ, 0x19, R65 ;  /* 0x00000019ff127819 */ /* 0x000fe20000011641 */
[----:B------:R-:W-:Y:S01]  /*07e0*/  IMAD.X R75, RZ, RZ, R67, P3 ;  /* 0x000000ffff4b7224 */ /* 0x000fe200018e0643 */
[----:B------:R-:W-:Y:S02]  /*07f0*/  LEA.HI.X R77, R62, UR9, R63, 0x2, P1 ;  /* 0x000000093e4d7c11 */ /* 0x000fe400088f143f */
[----:B------:R-:W-:Y:S02]  /*0800*/  LEA R63, P3, R64, UR8, 0x2 ;  /* 0x00000008403f7c11 */ /* 0x000fe4000f8610ff */
[----:B------:R-:W-:-:S02]  /*0810*/  SHF.R.U32.HI R19, RZ, 0x19, R73 ;  /* 0x00000019ff137819 */ /* 0x000fc40000011649 */
[----:B------:R-:W-:Y:S02]  /*0820*/  LOP3.LUT R62, R18, 0x40, RZ, 0xc0, !PT ;  /* 0x00000040123e7812 */ /* 0x000fe400078ec0ff */
[----:B------:R-:W-:Y:S02]  /*0830*/  IADD3 R81, P1, R81, R66, RZ ;  /* 0x0000004251517210 */ /* 0x000fe40007f3e0ff */
[----:B------:R-:W-:Y:S02]  /*0840*/  LEA R18, P4, R72, UR8, 0x2 ;  /* 0x0000000848127c11 */ /* 0x000fe4000f8810ff */
[----:B------:R-:W-:Y:S02]  /*0850*/  LEA.HI.X R66, R64, UR9, R65, 0x2, P3 ;  /* 0x0000000940427c11 */ /* 0x000fe400098f1441 */
[----:B------:R-:W-:Y:S02]  /*0860*/  LOP3.LUT R19, R19, 0x40, RZ, 0xc0, !PT ;  /* 0x0000004013137812 */ /* 0x000fe400078ec0ff */
[----:B------:R-:W-:-:S02]  /*0870*/  IADD3 R65, P3, R62, R63, RZ ;  /* 0x0000003f3e417210 */ /* 0x000fc40007f7e0ff */
[----:B------:R-:W-:Y:S02]  /*0880*/  SHF.R.U32.HI R63, RZ, 0x19, R69 ;  /* 0x00000019ff3f7819 */ /* 0x000fe40000011645 */
[----:B0-----:R-:W-:Y:S02]  /*0890*/  SEL R78, R71, RZ, !P0 ;  /* 0x000000ff474e7207 */ /* 0x001fe40004000000 */
[----:B------:R-:W-:Y:S02]  /*08a0*/  LEA.HI.X R67, R72, UR9, R73, 0x2, P4 ;  /* 0x0000000948437c11 */ /* 0x000fe4000a0f1449 */
[----:B------:R-:W-:Y:S02]  /*08b0*/  IADD3 R19, P4, R19, R18, RZ ;  /* 0x0000001213137210 */ /* 0x000fe40007f9e0ff */
[----:B------:R-:W-:Y:S02]  /*08c0*/  LEA R18, P5, R68, UR8, 0x2 ;  /* 0x0000000844127c11 */ /* 0x000fe4000f8a10ff */
[----:B------:R-:W-:-:S02]  /*08d0*/  LOP3.LUT R63, R63, 0x40, RZ, 0xc0, !PT ;  /* 0x000000403f3f7812 */ /* 0x000fc400078ec0ff */
[----:B------:R-:W-:Y:S02]  /*08e0*/  SHF.R.U32.HI R62, RZ, 0x1b, R78 ;  /* 0x0000001bff3e7819 */ /* 0x000fe4000001164e */
[----:B------:R-:W-:Y:S02]  /*08f0*/  LEA.HI.X R68, R68, UR9, R69, 0x2, P5 ;  /* 0x0000000944447c11 */ /* 0x000fe4000a8f1445 */
[----:B------:R-:W-:Y:S02]  /*0900*/  IADD3 R63, P5, R63, R18, RZ ;  /* 0x000000123f3f7210 */ /* 0x000fe40007fbe0ff */
[----:B------:R-:W-:Y:S02]  /*0910*/  SEL R71, R70, RZ, !P0 ;  /* 0x000000ff46477207 */ /* 0x000fe40004000000 */
[----:B------:R-:W-:Y:S01]  /*0920*/  LOP3.LUT R62, R62, 0x10, RZ, 0xc0, !PT ;  /* 0x000000103e3e7812 */ /* 0x000fe200078ec0ff */
[----:B------:R-:W-:Y:S02]  /*0930*/  IMAD.X R70, RZ, RZ, R77, P1 ;  /* 0x000000ffff467224 */ /* 0x000fe400008e064d */
[----:B------:R-:W-:Y:S01]  /*0940*/  IMAD.X R66, RZ, RZ, R66, P3 ;  /* 0x000000ffff427224 */ /* 0x000fe200018e0642 */
[----:B------:R-:W-:Y:S01]  /*0950*/  IADD3 R62, P1, R62, R71, RZ ;  /* 0x000000473e3e7210 */ /* 0x000fe20007f3e0ff */
[----:B------:R-:W-:Y:S01]  /*0960*/  IMAD.X R68, RZ, RZ, R68, P5 ;  /* 0x000000ffff447224 */ /* 0x000fe200028e0644 */
[----:B------:R-:W-:-:S02]  /*0970*/  LEA R71, P3, R80, R63, 0x6 ;  /* 0x0000003f50477211 */ /* 0x000fc400078630ff */
[C---:B------:R-:W-:Y:S01]  /*0980*/  LEA R18, P6, R80.reuse, R81, 0x6 ;  /* 0x0000005150127211 */ /* 0x040fe200078c30ff */
[----:B------:R-:W-:Y:S01]  /*0990*/  IMAD.X R67, RZ, RZ, R67, P4 ;  /* 0x000000ffff437224 */ /* 0x000fe200020e0643 */
[----:B------:R-:W-:Y:S01]  /*09a0*/  SEL R82, R17, RZ, !P0 ;  /* 0x000000ff11527207 */ /* 0x000fe20004000000 */
[----:B------:R-:W-:Y:S01]  /*09b0*/  IMAD.X R17, RZ, RZ, R78, P1 ;  /* 0x000000ffff117224 */ /* 0x000fe200008e064e */
[C-C-:B------:R-:W-:Y:S02]  /*09c0*/  LEA.HI.X R72, R80.reuse, R68, R83.reuse, 0x6, P3 ;  /* 0x0000004450487211 */ /* 0x140fe400018f3453 */
[C---:B------:R-:W-:Y:S02]  /*09d0*/  LEA R64, P5, R80.reuse, R65, 0x6 ;  /* 0x0000004150407211 */ /* 0x040fe400078a30ff */
[C---:B------:R-:W-:Y:S02]  /*09e0*/  LEA R73, P4, R80.reuse, R19, 0x6 ;  /* 0x0000001350497211 */ /* 0x040fe400078830ff */
[----:B------:R-:W-:-:S02]  /*09f0*/  LEA.HI.X R79, R80, R70, R83, 0x6, P6 ;  /* 0x00000046504f7211 */ /* 0x000fc400030f3453 */
[----:B------:R-:W-:Y:S02]  /*0a00*/  LEA R18, P1, R62, R18, 0xa ;  /* 0x000000123e127211 */ /* 0x000fe400078250ff */
[----:B------:R-:W-:Y:S02]  /*0a10*/  LEA R69, P3, R74, R81, 0x6 ;  /* 0x000000514a457211 */ /* 0x000fe400078630ff */
[C-C-:B------:R-:W-:Y:S02]  /*0a20*/  LEA.HI.X R78, R80.reuse, R66, R83.reuse, 0x6, P5 ;  /* 0x00000042504e7211 */ /* 0x140fe400028f3453 */
[----:B------:R-:W-:Y:S02]  /*0a30*/  LEA.HI.X R77, R80, R67, R83, 0x6, P4 ;  /* 0x00000043504d7211 */ /* 0x000fe400020f3453 */
[----:B------:R-:W-:Y:S02]  /*0a40*/  LEA.HI.X R79, R62, R79, R17, 0xa, P1 ;  /* 0x0000004f3e4f7211 */ /* 0x000fe400008f5411 */
[----:B------:R-:W-:-:S02]  /*0a50*/  LEA.HI.X R70, R74, R70, R75, 0x6, P3 ;  /* 0x000000464a467211 */ /* 0x000fc400018f344b */
[C---:B------:R-:W-:Y:S02]  /*0a60*/  LEA R65, P4, R74.reuse, R65, 0x6 ;  /* 0x000000414a417211 */ /* 0x040fe400078830ff */
[C---:B------:R-:W-:Y:S02]  /*0a70*/  LEA R17, P5, R74.reuse, R19, 0x6 ;  /* 0x000000134a117211 */ /* 0x040fe400078a30ff */
[C---:B------:R-:W-:Y:S02]  /*0a80*/  LEA R63, P3, R74.reuse, R63, 0x6 ;  /* 0x0000003f4a3f7211 */ /* 0x040fe400078630ff */
[----:B------:R-:W-:Y:S02]  /*0a90*/  SHF.R.U32.HI R80, RZ, 0x1b, R82 ;  /* 0x0000001bff507819 */ /* 0x000fe40000011652 */
[----:B------:R-:W-:Y:S02]  /*0aa0*/  IADD3 R18, P1, R18, R61, RZ ;  /* 0x0000003d12127210 */ /* 0x000fe40007f3e0ff */
[----:B------:R-:W-:-:S02]  /*0ab0*/  LEA.HI.X R66, R74, R66, R75, 0x6, P4 ;  /* 0x000000424a427211 */ /* 0x000fc400020f344b */
[C-C-:B------:R-:W-:Y:S02]  /*0ac0*/  LEA.HI.X R67, R74.reuse, R67, R75.reuse, 0x6, P5 ;  /* 0x000000434a437211 */ /* 0x140fe400028f344b */
[----:B------:R-:W-:Y:S02]  /*0ad0*/  LEA.HI.X R68, R74, R68, R75, 0x6, P3 ;  /* 0x000000444a447211 */ /* 0x000fe400018f344b */
[----:B------:R-:W-:Y:S02]  /*0ae0*/  SEL R75, R16, RZ, !P0 ;  /* 0x000000ff104b7207 */ /* 0x000fe40004000000 */
[----:B------:R-:W-:Y:S01]  /*0af0*/  LOP3.LUT R16, R80, 0x10, RZ, 0xc0, !PT ;  /* 0x0000001050107812 */ /* 0x000fe200078ec0ff */
[----:B------:R-:W-:Y:S01]  /*0b00*/  IMAD.MOV.U32 R62, RZ, RZ, RZ ;  /* 0x000000ffff3e7224 */ /* 0x000fe200078e00ff */
[----:B------:R-:W-:Y:S01]  /*0b10*/  SEL R80, R13, RZ, !P0 ;  /* 0x000000ff0d507207 */ /* 0x000fe20004000000 */
[----:B------:R-:W-:Y:S01]  /*0b20*/  IMAD.X R19, R79, 0x1, R60, P1 ;  /* 0x000000014f137824 */ /* 0x000fe200008e063c */
[----:B------:R-:W-:-:S02]  /*0b30*/  SEL R79, R15, RZ, !P0 ;  /* 0x000000ff0f4f7207 */ /* 0x000fc40004000000 */
[----:B------:R-:W-:Y:S02]  /*0b40*/  SHF.R.U32.HI R13, RZ, 0x1b, R80 ;  /* 0x0000001bff0d7819 */ /* 0x000fe40000011650 */
[----:B------:R0:W2:Y:S01]  /*0b50*/  @!P0 LDG.E.EL R62, desc[UR6][R18.64] ;  /* 0x00000006123e8981 */ /* 0x0000a2000c2e1900 */
[----:B------:R-:W-:Y:S02]  /*0b60*/  IADD3 R15, P1, R16, R75, RZ ;  /* 0x0000004b100f7210 */ /* 0x000fe40007f3e0ff */
[----:B------:R-:W-:Y:S02]  /*0b70*/  SEL R12, R12, RZ, !P0 ;  /* 0x000000ff0c0c7207 */ /* 0x000fe40004000000 */
[----:B------:R-:W-:Y:S01]  /*0b80*/  SHF.R.U32.HI R74, RZ, 0x1b, R79 ;  /* 0x0000001bff4a7819 */ /* 0x000fe2000001164f */
[----:B------:R-:W-:Y:S01]  /*0b90*/  IMAD.X R16, RZ, RZ, R82, P1 ;  /* 0x000000ffff107224 */ /* 0x000fe200008e0652 */
[----:B0-----:R-:W-:Y:S02]  /*0ba0*/  LOP3.LUT R19, R13, 0x10, RZ, 0xc0, !PT ;  /* 0x000000100d137812 */ /* 0x001fe400078ec0ff */
[----:B------:R-:W-:-:S02]  /*0bb0*/  SEL R75, R14, RZ, !P0 ;  /* 0x000000ff0e4b7207 */ /* 0x000fc40004000000 */
[----:B------:R-:W-:Y:S02]  /*0bc0*/  IADD3 R19, P3, R19, R12, RZ ;  /* 0x0000000c13137210 */ /* 0x000fe40007f7e0ff */
[C---:B------:R-:W-:Y:S02]  /*0bd0*/  LEA R14, P1, R15.reuse, R64, 0xa ;  /* 0x000000400f0e7211 */ /* 0x040fe400078250ff */
[----:B------:R-:W-:Y:S01]  /*0be0*/  LOP3.LUT R74, R74, 0x10, RZ, 0xc0, !PT ;  /* 0x000000104a4a7812 */ /* 0x000fe200078ec0ff */
[----:B------:R-:W-:Y:S01]  /*0bf0*/  IMAD.X R18, RZ, RZ, R80, P3 ;  /* 0x000000ffff127224 */ /* 0x000fe200018e0650 */
[----:B------:R-:W-:Y:S02]  /*0c00*/  LEA.HI.X R13, R15, R78, R16, 0xa, P1 ;  /* 0x0000004e0f0d7211 */ /* 0x000fe400008f5410 */
[----:B------:R-:W-:Y:S02]  /*0c10*/  IADD3 R14, P4, R14, R61, RZ ;  /* 0x0000003d0e0e7210 */ /* 0x000fe40007f9e0ff */
[----:B------:R-:W-:-:S02]  /*0c20*/  IADD3 R74, P1, R74, R75, RZ ;  /* 0x0000004b4a4a7210 */ /* 0x000fc40007f3e0ff */
[----:B------:R-:W-:Y:S01]  /*0c30*/  LEA R16, P3, R19, R71, 0xa ;  /* 0x0000004713107211 */ /* 0x000fe200078650ff */
[----:B------:R-:W-:Y:S02]  /*0c40*/  IMAD.X R15, R13, 0x1, R60, P4 ;  /* 0x000000010d0f7824 */ /* 0x000fe400020e063c */
[----:B------:R-:W-:Y:S01]  /*0c50*/  IMAD.X R13, RZ, RZ, R79, P1 ;  /* 0x000000ffff0d7224 */ /* 0x000fe200008e064f */
[----:B------:R-:W-:Y:S01]  /*0c60*/  LEA.HI.X R19, R19, R72, R18, 0xa, P3 ;  /* 0x0000004813137211 */ /* 0x000fe200018f5412 */
[----:B------:R-:W-:Y:S01]  /*0c70*/  IMAD.MOV.U32 R64, RZ, RZ, RZ ;  /* 0x000000ffff407224 */ /* 0x000fe200078e00ff */
[----:B------:R-:W-:Y:S02]  /*0c80*/  SEL R18, R11, RZ, !P0 ;  /* 0x000000ff0b127207 */ /* 0x000fe40004000000 */
[----:B------:R-:W-:Y:S02]  /*0c90*/  LEA R12, P1, R74, R73, 0xa ;  /* 0x000000494a0c7211 */ /* 0x000fe400078250ff */
[----:B------:R-:W-:Y:S01]  /*0ca0*/  SEL R71, R10, RZ, !P0 ;  /* 0x000000ff0a477207 */ /* 0x000fe20004000000 */
[----:B------:R0:W3:Y:S01]  /*0cb0*/  @!P0 LDG.E.EL R64, desc[UR6][R14.64] ;  /* 0x000000060e408981 */ /* 0x0000e2000c2e1900 */
[----:B------:R-:W-:-:S02]  /*0cc0*/  IADD3 R10, P3, R16, R61, RZ ;  /* 0x0000003d100a7210 */ /* 0x000fc40007f7e0ff */
[----:B------:R-:W-:Y:S02]  /*0cd0*/  SHF.R.U32.HI R16, RZ, 0x1b, R18 ;  /* 0x0000001bff107819 */ /* 0x000fe40000011612 */
[----:B------:R-:W-:Y:S02]  /*0ce0*/  LEA.HI.X R13, R74, R77, R13, 0xa, P1 ;  /* 0x0000004d4a0d7211 */ /* 0x000fe400008f540d */
[----:B------:R-:W-:Y:S01]  /*0cf0*/  IADD3 R12, P1, R12, R61, RZ ;  /* 0x0000003d0c0c7210 */ /* 0x000fe20007f3e0ff */
[--C-:B------:R-:W-:Y:S01]  /*0d00*/  IMAD.X R11, R19, 0x1, R60.reuse, P3 ;  /* 0x00000001130b7824 */ /* 0x100fe200018e063c */
[----:B0-----:R-:W-:Y:S02]  /*0d10*/  LOP3.LUT R14, R16, 0x10, RZ, 0xc0, !PT ;  /* 0x00000010100e7812 */ /* 0x001fe400078ec0ff */
[----:B------:R-:W-:Y:S01]  /*0d20*/  SEL R19, R5, RZ, !P0 ;  /* 0x000000ff05137207 */ /* 0x000fe20004000000 */
[----:B------:R-:W-:Y:S01]  /*0d30*/  IMAD.X R13, R13, 0x1, R60, P1 ;  /* 0x000000010d0d7824 */ /* 0x000fe200008e063c */
[----:B------:R-:W-:Y:S01]  /*0d40*/  SEL R73, R7, RZ, !P0 ;  /* 0x000000ff07497207 */ /* 0x000fe20004000000 */
[----:B------:R-:W-:Y:S01]  /*0d50*/  IMAD.MOV.U32 R72, RZ, RZ, RZ ;  /* 0x000000ffff487224 */ /* 0x000fe200078e00ff */
[----:B------:R-:W-:Y:S01]  /*0d60*/  SEL R15, R9, RZ, !P0 ;  /* 0x000000ff090f7207 */ /* 0x000fe20004000000 */
[----:B------:R-:W-:Y:S01]  /*0d70*/  IMAD.MOV.U32 R74, RZ, RZ, RZ ;  /* 0x000000ffff4a7224 */ /* 0x000fe200078e00ff */
[----:B------:R-:W-:-:S02]  /*0d80*/  IADD3 R14, P1, R14, R71, RZ ;  /* 0x000000470e0e7210 */ /* 0x000fc40007f3e0ff */
[----:B------:R-:W-:Y:S01]  /*0d90*/  SEL R71, R6, RZ, !P0 ;  /* 0x000000ff06477207 */ /* 0x000fe20004000000 */
[----:B------:R0:W4:Y:S01]  /*0da0*/  @!P0 LDG.E.EL R72, desc[UR6][R12.64] ;  /* 0x000000060c488981 */ /* 0x000122000c2e1900 */
[----:B------:R-:W-:Y:S02]  /*0db0*/  SHF.R.U32.HI R7, RZ, 0x1b, R19 ;  /* 0x0000001bff077819 */ /* 0x000fe40000011613 */
[----:B------:R-:W-:Y:S02]  /*0dc0*/  SHF.R.U32.HI R6, RZ, 0x1b, R73 ;  /* 0x0000001bff067819 */ /* 0x000fe40000011649 */
[----:B------:R-:W-:Y:S01]  /*0dd0*/  SHF.R.U32.HI R5, RZ, 0x1b, R15 ;  /* 0x0000001bff057819 */ /* 0x000fe2000001160f */
[----:B------:R-:W-:Y:S01]  /*0de0*/  IMAD.X R9, RZ, RZ, R18, P1 ;  /* 0x000000ffff097224 */ /* 0x000fe200008e0612 */
[----:B------:R-:W-:Y:S01]  /*0df0*/  SEL R16, R4, RZ, !P0 ;  /* 0x000000ff04107207 */ /* 0x000fe20004000000 */
[----:B------:R1:W4:Y:S01]  /*0e00*/  @!P0 LDG.E.EL R74, desc[UR6][R10.64] ;  /* 0x000000060a4a8981 */ /* 0x000322000c2e1900 */
[----:B------:R-:W-:-:S02]  /*0e10*/  LEA R4, P1, R14, R69, 0xa ;  /* 0x000000450e047211 */ /* 0x000fc400078250ff */
[----:B------:R-:W-:Y:S02]  /*0e20*/  LOP3.LUT R7, R7, 0x10, RZ, 0xc0, !PT ;  /* 0x0000001007077812 */ /* 0x000fe400078ec0ff */
[----:B------:R-:W-:Y:S02]  /*0e30*/  SEL R8, R8, RZ, !P0 ;  /* 0x000000ff08087207 */ /* 0x000fe40004000000 */
[----:B0-----:R-:W-:Y:S02]  /*0e40*/  LOP3.LUT R12, R6, 0x10, RZ, 0xc0, !PT ;  /* 0x00000010060c7812 */ /* 0x001fe400078ec0ff */
[----:B-1----:R-:W-:Y:S02]  /*0e50*/  LOP3.LUT R11, R5, 0x10, RZ, 0xc0, !PT ;  /* 0x00000010050b7812 */ /* 0x002fe400078ec0ff */
[----:B------:R-:W-:Y:S02]  /*0e60*/  LEA.HI.X R5, R14, R70, R9, 0xa, P1 ;  /* 0x000000460e057211 */ /* 0x000fe400008f5409 */
[----:B------:R-:W-:-:S02]  /*0e70*/  IADD3 R7, P3, R7, R16, RZ ;  /* 0x0000001007077210 */ /* 0x000fc40007f7e0ff */
[----:B------:R-:W-:Y:S02]  /*0e80*/  IADD3 R12, P4, R12, R71, RZ ;  /* 0x000000470c0c7210 */ /* 0x000fe40007f9e0ff */
[----:B------:R-:W-:Y:S01]  /*0e90*/  IADD3 R11, P1, R11, R8, RZ ;  /* 0x000000080b0b7210 */ /* 0x000fe20007f3e0ff */
[----:B------:R-:W-:Y:S01]  /*0ea0*/  IMAD.X R14, RZ, RZ, R19, P3 ;  /* 0x000000ffff0e7224 */ /* 0x000fe200018e0613 */
[----:B------:R-:W-:Y:S01]  /*0eb0*/  IADD3 R4, P5, R4, R61, RZ ;  /* 0x0000003d04047210 */ /* 0x000fe20007fbe0ff */
[----:B------:R-:W-:Y:S01]  /*0ec0*/  IMAD.X R13, RZ, RZ, R73, P4 ;  /* 0x000000ffff0d7224 */ /* 0x000fe200020e0649 */
[----:B------:R-:W-:Y:S01]  /*0ed0*/  LEA R6, P3, R7, R65, 0xa ;  /* 0x0000004107067211 */ /* 0x000fe200078650ff */
[----:B------:R-:W-:Y:S01]  /*0ee0*/  IMAD.X R9, RZ, RZ, R15, P1 ;  /* 0x000000ffff097224 */ /* 0x000fe200008e060f */
[C---:B------:R-:W-:Y:S02]  /*0ef0*/  LEA R8, P4, R12.reuse, R17, 0xa ;  /* 0x000000110c087211 */ /* 0x040fe400078850ff */
[----:B------:R-:W-:Y:S01]  /*0f00*/  LEA R10, P1, R11, R63, 0xa ;  /* 0x0000003f0b0a7211 */ /* 0x000fe200078250ff */
[----:B------:R-:W-:Y:S01]  /*0f10*/  IMAD.MOV.U32 R70, RZ, RZ, RZ ;  /* 0x000000ffff467224 */ /* 0x000fe200078e00ff */
[----:B------:R-:W-:Y:S01]  /*0f20*/  LEA.HI.X R7, R7, R66, R14, 0xa, P3 ;  /* 0x0000004207077211 */ /* 0x000fe200018f540e */
[----:B------:R-:W-:Y:S01]  /*0f30*/  IMAD.X R5, R5, 0x1, R60, P5 ;  /* 0x0000000105057824 */ /* 0x000fe200028e063c */
[----:B------:R-:W-:-:S02]  /*0f40*/  LEA.HI.X R67, R12, R67, R13, 0xa, P4 ;  /* 0x000000430c437211 */ /* 0x000fc400020f540d */
[----:B------:R-:W-:Y:S02]  /*0f50*/  LEA.HI.X R11, R11, R68, R9, 0xa, P1 ;  /* 0x000000440b0b7211 */ /* 0x000fe400008f5409 */
[----:B------:R-:W-:Y:S01]  /*0f60*/  IADD3 R8, P3, R8, R61, RZ ;  /* 0x0000003d08087210 */ /* 0x000fe20007f7e0ff */
[----:B------:R0:W4:Y:S01]  /*0f70*/  @!P0 LDG.E.EL R70, desc[UR6][R4.64] ;  /* 0x0000000604468981 */ /* 0x000122000c2e1900 */
[----:B------:R-:W-:Y:S02]  /*0f80*/  IADD3 R6, P1, R6, R61, RZ ;  /* 0x0000003d06067210 */ /* 0x000fe40007f3e0ff */
[----:B------:R-:W-:Y:S01]  /*0f90*/  IADD3 R10, P4, R10, R61, RZ ;  /* 0x0000003d0a0a7210 */ /* 0x000fe20007f9e0ff */
[----:B------:R-:W-:Y:S02]  /*0fa0*/  IMAD.MOV.U32 R68, RZ, RZ, RZ ;  /* 0x000000ffff447224 */ /* 0x000fe400078e00ff */
[----:B------:R-:W-:Y:S02]  /*0fb0*/  IMAD.MOV.U32 R66, RZ, RZ, RZ ;  /* 0x000000ffff427224 */ /* 0x000fe400078e00ff */
[----:B------:R-:W-:-:S02]  /*0fc0*/  IMAD.X R9, R67, 0x1, R60, P3 ;  /* 0x0000000143097824 */ /* 0x000fc400018e063c */
[----:B0-----:R-:W-:Y:S02]  /*0fd0*/  IMAD.MOV.U32 R4, RZ, RZ, RZ ;  /* 0x000000ffff047224 */ /* 0x001fe400078e00ff */
[--C-:B------:R-:W-:Y:S01]  /*0fe0*/  IMAD.X R7, R7, 0x1, R60.reuse, P1 ;  /* 0x0000000107077824 */ /* 0x100fe200008e063c */
[----:B------:R-:W4:Y:S01]  /*0ff0*/  @!P0 LDG.E.EL R68, desc[UR6][R8.64] ;  /* 0x0000000608448981 */ /* 0x000f22000c2e1900 */
[----:B------:R-:W-:-:S03]  /*1000*/  IMAD.X R11, R11, 0x1, R60, P4 ;  /* 0x000000010b0b7824 */ /* 0x000fc600020e063c */
[----:B------:R-:W4:Y:S04]  /*1010*/  @!P0 LDG.E.EL R66, desc[UR6][R6.64] ;  /* 0x0000000606428981 */ /* 0x000f28000c2e1900 */
[----:B------:R-:W4:Y:S01]  /*1020*/  @!P0 LDG.E.EL R4, desc[UR6][R10.64] ;  /* 0x000000060a048981 */ /* 0x000f22000c2e1900 */
[----:B------:R-:W-:-:S04]  /*1030*/  ISETP.NE.U32.AND P1, PT, R30, RZ, PT ;  /* 0x000000ff1e00720c */ /* 0x000fc80003f25070 */
[----:B------:R-:W-:Y:S01]  /*1040*/  ISETP.NE.AND.EX P1, PT, R32, RZ, PT, P1 ;  /* 0x000000ff2000720c */ /* 0x000fe20003f25310 */
[----:B------:R-:W-:Y:S01]  /*1050*/  IMAD.MOV.U32 R79, RZ, RZ, RZ ;  /* 0x000000ffff4f7224 */ /* 0x000fe200078e00ff */
[----:B------:R-:W-:Y:S02]  /*1060*/  CS2R R80, SRZ ;  /* 0x0000000000507805 */ /* 0x000fe4000001ff00 */
[----:B------:R-:W-:Y:S02]  /*1070*/  CS2R R82, SRZ ;  /* 0x0000000000527805 */ /* 0x000fe4000001ff00 */
[----:B------:R-:W-:Y:S01]  /*1080*/  CS2R R84, SRZ ;  /* 0x0000000000547805 */ /* 0x000fe2000001ff00 */
[----:B------:R-:W-:Y:S02]  /*1090*/  IMAD.MOV.U32 R86, RZ, RZ, RZ ;  /* 0x000000ffff567224 */ /* 0x000fe400078e00ff */
[----:B------:R-:W-:Y:S02]  /*10a0*/  IMAD.MOV.U32 R13, RZ, RZ, 0x3f800000 ;  /* 0x3f800000ff0d7424 */ /* 0x000fe400078e00ff */
[----:B------:R-:W-:-:S02]  /*10b0*/  IMAD.MOV.U32 R12, RZ, RZ, 0x3f800000 ;  /* 0x3f800000ff0c7424 */ /* 0x000fc400078e00ff */
[----:B------:R-:W-:Y:S02]  /*10c0*/  IMAD.MOV.U32 R15, RZ, RZ, 0x3f800000 ;  /* 0x3f800000ff0f7424 */ /* 0x000fe400078e00ff */
[----:B------:R-:W-:Y:S02]  /*10d0*/  IMAD.MOV.U32 R14, RZ, RZ, 0x3f800000 ;  /* 0x3f800000ff0e7424 */ /* 0x000fe400078e00ff */
[----:B------:R-:W-:Y:S02]  /*10e0*/  IMAD.MOV.U32 R17, RZ, RZ, 0x3f800000 ;  /* 0x3f800000ff117424 */ /* 0x000fe400078e00ff */
[----:B------:R-:W-:Y:S02]  /*10f0*/  IMAD.MOV.U32 R16, RZ, RZ, 0x3f800000 ;  /* 0x3f800000ff107424 */ /* 0x000fe400078e00ff */
[----:B------:R-:W-:Y:S02]  /*1100*/  IMAD.MOV.U32 R19, RZ, RZ, 0x3f800000 ;  /* 0x3f800000ff137424 */ /* 0x000fe400078e00ff */
[----:B------:R-:W-:-:S02]  /*1110*/  IMAD.MOV.U32 R18, RZ, RZ, 0x3f800000 ;  /* 0x3f800000ff127424 */ /* 0x000fc400078e00ff */
[--C-:B--2--5:R-:W-:Y:S01]  /*1120*/  FADD R63, R62, R21.reuse ;  /* 0x000000153e3f7221 */ /* 0x124fe20000000000 */
[----:B---3--:R-:W-:-:S04]  /*1130*/  FADD R62, R64, R21 ;  /* 0x00000015403e7221 */ /* 0x008fc80000000000 */
[----:B------:R-:W-:Y:S02]  /*1140*/  IMAD.MOV.U32 R71, RZ, RZ, R62 ;  /* 0x000000ffff477224 */ /* 0x000fe400078e003e */
[----:B----4-:R-:W-:-:S04]  /*1150*/  FADD R65, R72, R21 ;  /* 0x0000001548417221 */ /* 0x010fc80000000000 */
[----:B------:R-:W-:Y:S02]  /*1160*/  IMAD.MOV.U32 R72, RZ, RZ, R65 ;  /* 0x000000ffff487224 */ /* 0x000fe400078e0041 */
[----:B------:R-:W-:-:S04]  /*1170*/  FADD R64, R74, R21 ;  /* 0x000000154a407221 */ /* 0x000fc80000000000 */
[----:B------:R-:W-:Y:S02]  /*1180*/  IMAD.MOV.U32 R73, RZ, RZ, R64 ;  /* 0x000000ffff497224 */ /* 0x000fe400078e0040 */
[----:B------:R-:W-:Y:S01]  /*1190*/  FADD R67, R70, R21 ;  /* 0x0000001546437221 */ /* 0x000fe20000000000 */
[----:B------:R-:W-:-:S03]  /*11a0*/  IMAD.MOV.U32 R70, RZ, RZ, R63 ;  /* 0x000000ffff467224 */ /* 0x000fc600078e003f */
[----:B------:R-:W-:Y:S02]  /*11b0*/  IMAD.MOV.U32 R74, RZ, RZ, R67 ;  /* 0x000000ffff4a7224 */ /* 0x000fe400078e0043 */
[--C-:B------:R-:W-:Y:S01]  /*11c0*/  FADD R69, R68, R21.reuse ;  /* 0x0000001544457221 */ /* 0x100fe20000000000 */
[--C-:B------:R-:W-:Y:S01]  /*11d0*/  FADD R66, R66, R21.reuse ;  /* 0x0000001542427221 */ /* 0x100fe20000000000 */
[----:B------:R-:W-:-:S03]  /*11e0*/  FADD R68, R4, R21 ;  /* 0x0000001504447221 */ /* 0x000fc60000000000 */
[----:B------:R-:W-:Y:S02]  /*11f0*/  IMAD.MOV.U32 R75, RZ, RZ, R66 ;  /* 0x000000ffff4b7224 */ /* 0x000fe400078e0042 */
[----:B------:R-:W-:Y:S02]  /*1200*/  IMAD.MOV.U32 R77, RZ, RZ, R69 ;  /* 0x000000ffff4d7224 */ /* 0x000fe400078e0045 */
[----:B------:R-:W-:Y:S01]  /*1210*/  IMAD.MOV.U32 R78, RZ, RZ, R68 ;  /* 0x000000ffff4e7224 */ /* 0x000fe200078e0044 */
[----:B------:R-:W-:Y:S06]  /*1220*/  @!P1 BRA `(.L_x_0) ;  /* 0x0000000400c09947 */ /* 0x000fec0003800000 */
[----:B------:R-:W-:Y:S01]  /*1230*/  FADD R13, R34, 1 ;  /* 0x3f800000220d7421 */ /* 0x000fe20000000000 */
[----:B------:R-:W-:Y:S01]  /*1240*/  FADD R79, R63, -R50 ;  /* 0x800000323f4f7221 */ /* 0x000fe20000000000 */
[----:B------:R-:W-:Y:S01]  /*1250*/  FADD R12, R35, 1 ;  /* 0x3f800000230c7421 */ /* 0x000fe20000000000 */
[----:B------:R-:W-:Y:S01]  /*1260*/  FADD R80, R62, -R51 ;  /* 0x800000333e507221 */ /* 0x000fe20000000000 */
[C---:B------:R-:W-:Y:S01]  /*1270*/  FMUL R6, R13.reuse, 0.25 ;  /* 0x3e8000000d067820 */ /* 0x040fe20000400000 */
[----:B------:R-:W-:Y:S01]  /*1280*/  FSETP.GEU.AND P5, PT, |R13|, 1.175494350822287508e-38, PT ;  /* 0x008000000d00780b */ /* 0x000fe20003fae200 */
[----:B------:R-:W-:Y:S01]  /*1290*/  FMUL R8, R79, 0.25 ;  /* 0x3e8000004f087820 */ /* 0x000fe20000400000 */
[----:B------:R-:W-:Y:S01]  /*12a0*/  FADD R15, R36, 1 ;  /* 0x3f800000240f7421 */ /* 0x000fe20000000000 */
[----:B------:R-:W-:Y:S01]  /*12b0*/  FSETP.GT.AND P6, PT, |R13|, 8.50705917302346158658e+37, PT ;  /* 0x7e8000000d00780b */ /* 0x000fe20003fc4200 */
[C---:B------:R-:W-:Y:S01]  /*12c0*/  FMUL R9, R12.reuse, 0.25 ;  /* 0x3e8000000c097820 */ /* 0x040fe20000400000 */
[----:B------:R-:W-:Y:S01]  /*12d0*/  FSETP.GEU.AND P1, PT, |R12|, 1.175494350822287508e-38, PT ;  /* 0x008000000c00780b */ /* 0x000fe20003f2e200 */
[----:B------:R-:W-:Y:S01]  /*12e0*/  FMUL R11, R80, 0.25 ;  /* 0x3e800000500b7820 */ /* 0x000fe20000400000 */
[----:B------:R-:W-:Y:S01]  /*12f0*/  FSEL R6, R6, R13, P6 ;  /* 0x0000000d06067208 */ /* 0x000fe20003000000 */
[----:B------:R-:W-:Y:S01]  /*1300*/  FADD R81, R65, -R52 ;  /* 0x8000003441517221 */ /* 0x000fe20000000000 */
[----:B------:R-:W-:Y:S01]  /*1310*/  FSEL R8, R8, R79, P6 ;  /* 0x0000004f08087208 */ /* 0x000fe20003000000 */
[----:B------:R-:W-:Y:S01]  /*1320*/  FADD R14, R37, 1 ;  /* 0x3f800000250e7421 */ /* 0x000fe20000000000 */
[----:B------:R-:W-:Y:S01]  /*1330*/  FSETP.GT.AND P3, PT, |R12|, 8.50705917302346158658e+37, PT ;  /* 0x7e8000000c00780b */ /* 0x000fe20003f64200 */
[C---:B------:R-:W-:Y:S01]  /*1340*/  FMUL R70, R15.reuse, 0.25 ;  /* 0x3e8000000f467820 */ /* 0x040fe20000400000 */
[C---:B------:R-:W-:Y:S01]  /*1350*/  FSETP.GEU.AND P6, PT, |R15|.reuse, 1.175494350822287508e-38, PT ;  /* 0x008000000f00780b */ /* 0x040fe20003fce200 */
[----:B------:R-:W-:Y:S01]  /*1360*/  FADD R82, R64, -R53 ;  /* 0x8000003540527221 */ /* 0x000fe20000000000 */
[----:B------:R-:W-:Y:S01]  /*1370*/  FSETP.GT.AND P4, PT, |R15|, 8.50705917302346158658e+37, PT ;  /* 0x7e8000000f00780b */ /* 0x000fe20003f84200 */
[----:B------:R-:W-:Y:S01]  /*1380*/  FMUL R72, R81, 0.25 ;  /* 0x3e80000051487820 */ /* 0x000fe20000400000 */
[----:B------:R-:W-:Y:S01]  /*1390*/  FSEL R10, R9, R12, P3 ;  /* 0x0000000c090a7208 */ /* 0x000fe20001800000 */
[----:B------:R-:W-:Y:S01]  /*13a0*/  @!P5 FMUL R6, R6, 16777216 ;  /* 0x4b8000000606d820 */ /* 0x000fe20000400000 */
[----:B------:R-:W-:Y:S01]  /*13b0*/  FSEL R11, R11, R80, P3 ;  /* 0x000000500b0b7208 */ /* 0x000fe20001800000 */
[----:B------:R-:W-:Y:S01]  /*13c0*/  FADD R17, R38, 1 ;  /* 0x3f80000026117421 */ /* 0x000fe20000000000 */
[----:B------:R-:W-:Y:S01]  /*13d0*/  FSETP.GEU.AND P3, PT, |R14|, 1.175494350822287508e-38, PT ;  /* 0x008000000e00780b */ /* 0x000fe20003f6e200 */
[----:B------:R-:W-:Y:S01]  /*13e0*/  FADD R7, R67, -R54 ;  /* 0x8000003643077221 */ /* 0x000fe20000000000 */
[----:B------:R-:W-:Y:S01]  /*13f0*/  @!P5 FMUL R8, R8, 16777216 ;  /* 0x4b8000000808d820 */ /* 0x000fe20000400000 */
[----:B------:R-:W-:Y:S01]  /*1400*/  FSEL R70, R70, R15, P4 ;  /* 0x0000000f46467208 */ /* 0x000fe20002000000 */
[----:B------:R-:W-:Y:S01]  /*1410*/  FMUL R71, R14, 0.25 ;  /* 0x3e8000000e477820 */ /* 0x000fe20000400000 */
[----:B------:R-:W-:Y:S01]  /*1420*/  FMUL R75, R82, 0.25 ;  /* 0x3e800000524b7820 */ /* 0x000fe20000400000 */
[----:B------:R-:W-:Y:S01]  /*1430*/  FSETP.GT.AND P5, PT, |R14|, 8.50705917302346158658e+37, PT ;  /* 0x7e8000000e00780b */ /* 0x000fe20003fa4200 */
[----:B------:R-:W-:Y:S01]  /*1440*/  FADD R16, R39, 1 ;  /* 0x3f80000027107421 */ /* 0x000fe20000000000 */
[----:B------:R-:W-:Y:S01]  /*1450*/  FSEL R72, R72, R81, P4 ;  /* 0x0000005148487208 */ /* 0x000fe20002000000 */
[----:B------:R-:W-:Y:S01]  /*1460*/  FADD R4, R66, -R55 ;  /* 0x8000003742047221 */ /* 0x000fe20000000000 */
[----:B------:R0:W-:Y:S01]  /*1470*/  MUFU.RCP R9, R6 ;  /* 0x0000000600097308 */ /* 0x0001e20000001000 */
[----:B------:R-:W-:Y:S01]  /*1480*/  @!P1 FMUL R10, R10, 16777216 ;  /* 0x4b8000000a0a9820 */ /* 0x000fe20000400000 */
[----:B------:R-:W-:Y:S01]  /*1490*/  @!P1 FMUL R11, R11, 16777216 ;  /* 0x4b8000000b0b9820 */ /* 0x000fe20000400000 */
[----:B------:R-:W-:Y:S01]  /*14a0*/  FMUL R78, R7, 0.25 ;  /* 0x3e800000074e7820 */ /* 0x000fe20000400000 */
[----:B------:R-:W-:Y:S01]  /*14b0*/  FADD R19, R40, 1 ;  /* 0x3f80000028137421 */ /* 0x000fe20000000000 */
[----:B------:R-:W-:Y:S01]  /*14c0*/  FSETP.GT.AND P1, PT, |R17|, 8.50705917302346158658e+37, PT ;  /* 0x7e8000001100780b */ /* 0x000fe20003f24200 */
[----:B------:R-:W-:Y:S01]  /*14d0*/  @!P6 FMUL R70, R70, 16777216 ;  /* 0x4b8000004646e820 */ /* 0x000fe20000400000 */
[----:B------:R-:W-:Y:S01]  /*14e0*/  FSEL R71, R71, R14, P5 ;  /* 0x0000000e47477208 */ /* 0x000fe20002800000 */
[----:B------:R-:W-:Y:S01]  /*14f0*/  FADD R5, R69, -R56 ;  /* 0x8000003845057221 */ /* 0x000fe20000000000 */
[----:B0-----:R-:W-:Y:S01]  /*1500*/  FMUL R6, R17, 0.25 ;  /* 0x3e80000011067820 */ /* 0x001fe20000400000 */
[----:B------:R-:W-:Y:S01]  /*1510*/  FSEL R75, R75, R82, P5 ;  /* 0x000000524b4b7208 */ /* 0x000fe20002800000 */
[----:B------:R-:W-:Y:S01]  /*1520*/  @!P6 FMUL R72, R72, 16777216 ;  /* 0x4b8000004848e820 */ /* 0x000fe20000400000 */
[----:B------:R-:W-:Y:S01]  /*1530*/  FMUL R77, R16, 0.25 ;  /* 0x3e800000104d7820 */ /* 0x000fe20000400000 */
[----:B------:R-:W-:Y:S01]  /*1540*/  FMUL R85, R4, 0.25 ;  /* 0x3e80000004557820 */ /* 0x000fe20000400000 */
[----:B------:R-:W-:Y:S01]  /*1550*/  FADD R18, R41, 1 ;  /* 0x3f80000029127421 */ /* 0x000fe20000000000 */
[----:B------:R-:W-:Y:S01]  /*1560*/  FSETP.GT.AND P6, PT, |R16|, 8.50705917302346158658e+37, PT ;  /* 0x7e8000001000780b */ /* 0x000fe20003fc4200 */
[----:B------:R0:W1:Y:S01]  /*1570*/  MUFU.RCP R73, R70 ;  /* 0x0000004600497308 */ /* 0x0000620000001000 */
[----:B------:R-:W-:Y:S01]  /*1580*/  FSEL R74, R6, R17, P1 ;  /* 0x00000011064a7208 */ /* 0x000fe20000800000 */
[----:B------:R-:W-:Y:S01]  /*1590*/  @!P3 FMUL R71, R71, 16777216 ;  /* 0x4b8000004747b820 */ /* 0x000fe20000400000 */
[----:B------:R-:W-:Y:S01]  /*15a0*/  FSEL R78, R78, R7, P1 ;  /* 0x000000074e4e7208 */ /* 0x000fe20000800000 */
[----:B------:R-:W-:Y:S01]  /*15b0*/  @!P3 FMUL R75, R75, 16777216 ;  /* 0x4b8000004b4bb820 */ /* 0x000fe20000400000 */
[----:B------:R-:W-:Y:S01]  /*15c0*/  FSETP.GEU.AND P1, PT, |R19|, 1.175494350822287508e-38, PT ;  /* 0x008000001300780b */ /* 0x000fe20003f2e200 */
[----:B------:R-:W-:Y:S01]  /*15d0*/  FMUL R84, R5, 0.25 ;  /* 0x3e80000005547820 */ /* 0x000fe20000400000 */
[----:B------:R-:W-:Y:S01]  /*15e0*/  FSETP.GEU.AND P4, PT, |R17|, 1.175494350822287508e-38, PT ;  /* 0x008000001100780b */ /* 0x000fe20003f8e200 */
[----:B------:R2:W3:Y:S01]  /*15f0*/  MUFU.RCP R6, R71 ;  /* 0x0000004700067308 */ /* 0x0004e20000001000 */
[C---:B0-----:R-:W-:Y:S01]  /*1600*/  FMUL R70, R19.reuse, 0.25 ;  /* 0x3e80000013467820 */ /* 0x041fe20000400000 */
[----:B------:R-:W-:Y:S01]  /*1610*/  FSETP.GT.AND P3, PT, |R19|, 8.50705917302346158658e+37, PT ;  /* 0x7e8000001300780b */ /* 0x000fe20003f64200 */
[----:B------:R-:W-:Y:S01]  /*1620*/  FADD R86, R68, -R57 ;  /* 0x8000003944567221 */ /* 0x000fe20000000000 */
[----:B------:R-:W-:-:S02]  /*1630*/  FSEL R83, R77, R16, P6 ;  /* 0x000000104d537208 */ /* 0x000fc40003000000 */
[----:B------:R-:W-:Y:S01]  /*1640*/  FSEL R85, R85, R4, P6 ;  /* 0x0000000455557208 */ /* 0x000fe20003000000 */
[----:B-1----:R-:W-:Y:S01]  /*1650*/  FFMA R72, R73, R72, R52 ;  /* 0x0000004849487223 */ /* 0x002fe20000000034 */
[----:B------:R-:W-:Y:S01]  /*1660*/  FSETP.GEU.AND P5, PT, |R16|, 1.175494350822287508e-38, PT ;  /* 0x008000001000780b */ /* 0x000fe20003fae200 */
[C---:B--2---:R-:W-:Y:S01]  /*1670*/  FMUL R71, R18.reuse, 0.25 ;  /* 0x3e80000012477820 */ /* 0x044fe20000400000 */
[----:B------:R-:W-:Y:S01]  /*1680*/  FSETP.GEU.AND P6, PT, |R18|, 1.175494350822287508e-38, PT ;  /* 0x008000001200780b */ /* 0x000fe20003fce200 */
[----:B------:R-:W0:Y:S01]  /*1690*/  MUFU.RCP R10, R10 ;  /* 0x0000000a000a7308 */ /* 0x000e220000001000 */
[----:B------:R-:W-:Y:S01]  /*16a0*/  FSEL R87, R70, R19, P3 ;  /* 0x0000001346577208 */ /* 0x000fe20001800000 */
[----:B------:R-:W-:Y:S01]  /*16b0*/  @!P4 FMUL R74, R74, 16777216 ;  /* 0x4b8000004a4ac820 */ /* 0x000fe20000400000 */
[----:B------:R-:W-:Y:S01]  /*16c0*/  FSEL R88, R84, R5, P3 ;  /* 0x0000000554587208 */ /* 0x000fe20001800000 */
[----:B------:R-:W-:Y:S01]  /*16d0*/  FFMA R70, R9, R8, R50 ;  /* 0x0000000809467223 */ /* 0x000fe20000000032 */
[----:B------:R-:W-:Y:S01]  /*16e0*/  FSETP.GT.AND P3, PT, |R18|, 8.50705917302346158658e+37, PT ;  /* 0x7e8000001200780b */ /* 0x000fe20003f64200 */
[----:B------:R-:W-:Y:S01]  /*16f0*/  @!P1 FMUL R87, R87, 16777216 ;  /* 0x4b80000057579820 */ /* 0x000fe20000400000 */
[----:B------:R-:W-:Y:S01]  /*1700*/  FMUL R9, R86, 0.25 ;  /* 0x3e80000056097820 */ /* 0x000fe20000400000 */
[----:B------:R-:W1:Y:S01]  /*1710*/  MUFU.RCP R77, R74 ;  /* 0x0000004a004d7308 */ /* 0x000e620000001000 */
[----:B------:R-:W-:Y:S01]  /*1720*/  FSEL R89, R71, R18, P3 ;  /* 0x0000001247597208 */ /* 0x000fe20001800000 */
[----:B------:R-:W-:Y:S01]  /*1730*/  @!P5 FMUL R83, R83, 16777216 ;  /* 0x4b8000005353d820 */ /* 0x000fe20000400000 */
[----:B------:R-:W-:Y:S01]  /*1740*/  @!P4 FMUL R78, R78, 16777216 ;  /* 0x4b8000004e4ec820 */ /* 0x000fe20000400000 */
[----:B------:R-:W-:Y:S01]  /*1750*/  FSEL R9, R9, R86, P3 ;  /* 0x0000005609097208 */ /* 0x000fe20001800000 */
[----:B------:R-:W-:Y:S01]  /*1760*/  @!P5 FMUL R85, R85, 16777216 ;  /* 0x4b8000005555d820 */ /* 0x000fe20000400000 */
[----:B------:R-:W-:Y:S01]  /*1770*/  @!P6 FMUL R89, R89, 16777216 ;  /* 0x4b8000005959e820 */ /* 0x000fe20000400000 */
[----:B------:R-:W-:Y:S01]  /*1780*/  @!P1 FMUL R88, R88, 16777216 ;  /* 0x4b80000058589820 */ /* 0x000fe20000400000 */
[----:B------:R2:W4:Y:S01]  /*1790*/  MUFU.RCP R84, R83 ;  /* 0x0000005300547308 */ /* 0x0005220000001000 */
[----:B------:R-:W-:Y:S01]  /*17a0*/  @!P6 FMUL R9, R9, 16777216 ;  /* 0x4b8000000909e820 */ /* 0x000fe20000400000 */
[----:B---3--:R-:W-:Y:S01]  /*17b0*/  FFMA R73, R6, R75, R53 ;  /* 0x0000004b06497223 */ /* 0x008fe20000000035 */
[----:B------:R-:W-:Y:S01]  /*17c0*/  FADD R6, R63, -R70 ;  /* 0x800000463f067221 */ /* 0x000fe20000000000 */
[----:B0-----:R-:W-:-:S02]  /*17d0*/  FFMA R71, R10, R11, R51 ;  /* 0x0000000b0a477223 */ /* 0x001fc40000000033 */
[----:B------:R-:W-:Y:S01]  /*17e0*/  FADD R10, R64, -R73 ;  /* 0x80000049400a7221 */ /* 0x000fe20000000000 */
[----:B-1----:R-:W-:Y:S01]  /*17f0*/  FFMA R74, R77, R78, R54 ;  /* 0x0000004e4d4a7223 */ /* 0x002fe20000000036 */
[----:B------:R-:W0:Y:S01]  /*1800*/  MUFU.RCP R87, R87 ;  /* 0x0000005700577308 */ /* 0x000e220000001000 */
[----:B------:R-:W-:Y:S01]  /*1810*/  FFMA R79, R79, R6, R42 ;  /* 0x000000064f4f7223 */ /* 0x000fe2000000002a */
[----:B------:R-:W-:Y:S01]  /*1820*/  FFMA R82, R82, R10, R45 ;  /* 0x0000000a52527223 */ /* 0x000fe2000000002d */
[----:B--2---:R-:W-:Y:S01]  /*1830*/  FADD R83, R67, -R74 ;  /* 0x8000004a43537221 */ /* 0x004fe20000000000 */
[----:B----4-:R-:W-:-:S04]  /*1840*/  FFMA R75, R84, R85, R55 ;  /* 0x00000055544b7223 */ /* 0x010fc80000000037 */
[----:B------:R-:W1:Y:S01]  /*1850*/  MUFU.RCP R8, R89 ;  /* 0x0000005900087308 */ /* 0x000e620000001000 */
[----:B------:R-:W-:Y:S01]  /*1860*/  FFMA R83, R7, R83, R46 ;  /* 0x0000005307537223 */ /* 0x000fe2000000002e */
[----:B------:R-:W-:Y:S01]  /*1870*/  FADD R84, R66, -R75 ;  /* 0x8000004b42547221 */ /* 0x000fe20000000000 */
[----:B0-----:R-:W-:-:S03]  /*1880*/  FFMA R77, R87, R88, R56 ;  /* 0x00000058574d7223 */ /* 0x001fc60000000038 */
[----:B------:R-:W-:Y:S01]  /*1890*/  FFMA R84, R4, R84, R47 ;  /* 0x0000005404547223 */ /* 0x000fe2000000002f */
[----:B------:R-:W-:Y:S01]  /*18a0*/  FADD R85, R69, -R77 ;  /* 0x8000004d45557221 */ /* 0x000fe20000000000 */
[----:B-1----:R-:W-:Y:S01]  /*18b0*/  FFMA R78, R8, R9, R57 ;  /* 0x00000009084e7223 */ /* 0x002fe20000000039 */
[----:B------:R-:W-:Y:S01]  /*18c0*/  FADD R8, R62, -R71 ;  /* 0x800000473e087221 */ /* 0x000fe20000000000 */
[----:B------:R-:W-:Y:S01]  /*18d0*/  FADD R9, R65, -R72 ;  /* 0x8000004841097221 */ /* 0x000fe20000000000 */
[----:B------:R-:W-:Y:S01]  /*18e0*/  FFMA R85, R5, R85, R48 ;  /* 0x0000005505557223 */ /* 0x000fe20000000030 */
[----:B------:R-:W-:Y:S01]  /*18f0*/  FADD R6, R68, -R78 ;  /* 0x8000004e44067221 */ /* 0x000fe20000000000 */
[----:B------:R-:W-:Y:S01]  /*1900*/  FFMA R80, R80, R8, R43 ;  /* 0x0000000850507223 */ /* 0x000fe2000000002b */
[----:B------:R-:W-:Y:S02]  /*1910*/  FFMA R81, R81, R9, R44 ;  /* 0x0000000951517223 */ /* 0x000fe4000000002c */
[----:B------:R-:W-:-:S07]  /*1920*/  FFMA R86, R86, R6, R49 ;  /* 0x0000000656567223 */ /* 0x000fce0000000031 */
.L_x_0:
[----:B------:R-:W-:Y:S01]  /*1930*/  BAR.SYNC.DEFER_BLOCKING 0x0 ;  /* 0x0000000000007b1d */ /* 0x000fe20000010000 */
[----:B------:R-:W-:Y:S01]  /*1940*/  ISETP.GE.AND P1, PT, R23, 0x400, PT ;  /* 0x000004001700780c */ /* 0x000fe20003f26270 */
[----:B------:R-:W-:Y:S01]  /*1950*/  VIADD R76, R76, 0x2 ;  /* 0x000000024c4c7836 */ /* 0x000fe20000000000 */
[----:B------:R-:W-:Y:S02]  /*1960*/  FSEL R50, R70, R50, !P0 ;  /* 0x0000003246327208 */ /* 0x000fe40004000000 */
[----:B------:R-:W-:Y:S02]  /*1970*/  FSEL R51, R71, R51, !P0 ;  /* 0x0000003347337208 */ /* 0x000fe40004000000 */
[----:B------:R-:W-:Y:S02]  /*1980*/  FSEL R52, R72, R52, !P0 ;  /* 0x0000003448347208 */ /* 0x000fe40004000000 */
[----:B------:R-:W-:Y:S02]  /*1990*/  FSEL R53, R73, R53, !P0 ;  /* 0x0000003549357208 */ /* 0x000fe40004000000 */
[----:B------:R-:W-:-:S02]  /*19a0*/  FSEL R54, R74, R54, !P0 ;  /* 0x000000364a367208 */ /* 0x000fc40004000000 */
[----:B------:R-:W-:Y:S02]  /*19b0*/  FSEL R55, R75, R55, !P0 ;  /* 0x000000374b377208 */ /* 0x000fe40004000000 */
[----:B------:R-:W-:Y:S02]  /*19c0*/  FSEL R56, R77, R56, !P0 ;  /* 0x000000384d387208 */ /* 0x000fe40004000000 */
[----:B------:R-:W-:Y:S02]  /*19d0*/  FSEL R57, R78, R57, !P0 ;  /* 0x000000394e397208 */ /* 0x000fe40004000000 */
[----:B------:R-:W-:Y:S02]  /*19e0*/  FSEL R42, R79, R42, !P0 ;  /* 0x0000002a4f2a7208 */ /* 0x000fe40004000000 */
[----:B------:R-:W-:Y:S02]  /*19f0*/  FSEL R43, R80, R43, !P0 ;  /* 0x0000002b502b7208 */ /* 0x000fe40004000000 */
[----:B------:R-:W-:Y:S01]  /*1a00*/  FSEL R44, R81, R44, !P0 ;  /* 0x0000002c512c7208 */ /* 0x000fe20004000000 */
[----:B------:R0:W-:Y:S01]  /*1a10*/  STS [R22], R63 ;  /* 0x0000003f16007388 */ /* 0x0001e20000000800 */
[----:B------:R-:W-:-:S02]  /*1a20*/  FSEL R45, R82, R45, !P0 ;  /* 0x0000002d522d7208 */ /* 0x000fc40004000000 */
[----:B------:R-:W-:Y:S01]  /*1a30*/  FSEL R46, R83, R46, !P0 ;  /* 0x0000002e532e7208 */ /* 0x000fe20004000000 */
[----:B------:R1:W-:Y:S01]  /*1a40*/  STS [R22+0x20], R62 ;  /* 0x0000203e16007388 */ /* 0x0003e20000000800 */
[----:B------:R-:W-:Y:S02]  /*1a50*/  FSEL R47, R84, R47, !P0 ;  /* 0x0000002f542f7208 */ /* 0x000fe40004000000 */
[----:B------:R-:W-:Y:S01]  /*1a60*/  FSEL R48, R85, R48, !P0 ;  /* 0x0000003055307208 */ /* 0x000fe20004000000 */
[----:B------:R-:W-:Y:S01]  /*1a70*/  STS [R22+0x40], R65 ;  /* 0x0000404116007388 */ /* 0x000fe20000000800 */
[----:B------:R-:W-:Y:S01]  /*1a80*/  FSEL R49, R86, R49, !P0 ;  /* 0x0000003156317208 */ /* 0x000fe20004000000 */
[----:B0-----:R-:W-:Y:S01]  /*1a90*/  @!P1 IMAD.MOV.U32 R63, RZ, RZ, R31 ;  /* 0x000000ffff3f9224 */ /* 0x001fe200078e001f */
[----:B------:R-:W-:Y:S01]  /*1aa0*/  FSEL R34, R13, R34, !P0 ;  /* 0x000000220d227208 */ /* 0x000fe20004000000 */
[----:B------:R-:W-:Y:S01]  /*1ab0*/  STS [R22+0x60], R64 ;  /* 0x0000604016007388 */ /* 0x000fe20000000800 */
[----:B------:R-:W-:Y:S01]  /*1ac0*/  FSEL R35, R12, R35, !P0 ;  /* 0x000000230c237208 */ /* 0x000fe20004000000 */
[----:B-1----:R-:W-:Y:S01]  /*1ad0*/  @!P1 IMAD.MOV.U32 R62, RZ, RZ, R26 ;  /* 0x000000ffff3e9224 */ /* 0x002fe200078e001a */
[----:B------:R-:W-:Y:S01]  /*1ae0*/  IADD3 R26, P4, R26, 0x100, RZ ;  /* 0x000001001a1a7810 */ /* 0x000fe20007f9e0ff */
[----:B------:R-:W-:Y:S01]  /*1af0*/  STS [R22+0x80], R67 ;  /* 0x0000804316007388 */ /* 0x000fe20000000800 */
[----:B------:R-:W-:-:S02]  /*1b00*/  FSEL R36, R15, R36, !P0 ;  /* 0x000000240f247208 */ /* 0x000fc40004000000 */
[----:B------:R-:W-:Y:S01]  /*1b10*/  FSEL R37, R14, R37, !P0 ;  /* 0x000000250e257208 */ /* 0x000fe20004000000 */
[----:B------:R-:W-:Y:S01]  /*1b20*/  STS [R22+0xa0], R66 ;  /* 0x0000a04216007388 */ /* 0x000fe20000000800 */
[----:B------:R-:W-:Y:S01]  /*1b30*/  FSEL R38, R17, R38, !P0 ;  /* 0x0000002611267208 */ /* 0x000fe20004000000 */
[----:B------:R-:W-:Y:S01]  /*1b40*/  IMAD.X R31, RZ, RZ, R31, P4 ;  /* 0x000000ffff1f7224 */ /* 0x000fe200020e061f */
[----:B------:R-:W-:Y:S01]  /*1b50*/  FSEL R39, R16, R39, !P0 ;  /* 0x0000002710277208 */ /* 0x000fe20004000000 */
[----:B------:R-:W-:Y:S01]  /*1b60*/  STS [R22+0xc0], R69 ;  /* 0x0000c04516007388 */ /* 0x000fe20000000800 */
[----:B------:R-:W-:Y:S02]  /*1b70*/  FSEL R40, R19, R40, !P0 ;  /* 0x0000002813287208 */ /* 0x000fe40004000000 */
[----:B------:R-:W-:Y:S01]  /*1b80*/  FSEL R41, R18, R41, !P0 ;  /* 0x0000002912297208 */ /* 0x000fe20004000000 */
[----:B------:R-:W-:Y:S01]  /*1b90*/  STS [R22+0xe0], R68 ;  /* 0x0000e04416007388 */ /* 0x000fe20000000800 */
[----:B------:R-:W-:Y:S06]  /*1ba0*/  BAR.SYNC.DEFER_BLOCKING 0x0 ;  /* 0x0000000000007b1d */ /* 0x000fec0000010000 */
[----:B------:R-:W0:Y:S04]  /*1bb0*/  LDS.128 R4, [R27] ;  /* 0x000000001b047984 */ /* 0x000e280000000c00 */
[----:B------:R-:W1:Y:S04]  /*1bc0*/  LDS.128 R8, [R29+0x2000] ;  /* 0x002000001d087984 */ /* 0x000e680000000c00 */
[----:B0-----:R0:W-:Y:S01]  /*1bd0*/  @!P1 STG.E.128 desc[UR6][R62.64], R4 ;  /* 0x000000043e009986 */ /* 0x0011e2000c101d06 */
[----:B------:R-:W-:-:S05]  /*1be0*/  IADD3 R30, P1, R30, 0x40, RZ ;  /* 0x000000401e1e7810 */ /* 0x000fca0007f3e0ff */
[----:B------:R-:W-:Y:S01]  /*1bf0*/  IMAD.X R32, RZ, RZ, R32, P1 ;  /* 0x000000ffff207224 */ /* 0x000fe200008e0620 */
[----:B------:R-:W-:-:S04]  /*1c00*/  ISETP.GE.U32.AND P1, PT, R30, 0x2000, PT ;  /* 0x000020001e00780c */ /* 0x000fc80003f26070 */
[----:B------:R-:W-:Y:S01]  /*1c10*/  ISETP.GE.U32.AND.EX P1, PT, R32, RZ, PT, P1 ;  /* 0x000000ff2000720c */ /* 0x000fe20003f26110 */
[----:B0-----:R-:W-:Y:S01]  /*1c20*/  @!P2 IMAD.MOV.U32 R4, RZ, RZ, R28 ;  /* 0x000000ffff04a224 */ /* 0x001fe200078e001c */
[----:B------:R-:W-:Y:S01]  /*1c30*/  IADD3 R28, P3, R28, 0x100, RZ ;  /* 0x000001001c1c7810 */ /* 0x000fe20007f7e0ff */
[----:B------:R-:W-:-:S04]  /*1c40*/  @!P2 IMAD.MOV.U32 R5, RZ, RZ, R33 ;  /* 0x000000ffff05a224 */ /* 0x000fc800078e0021 */
[----:B------:R-:W-:Y:S01]  /*1c50*/  IMAD.X R33, RZ, RZ, R33, P3 ;  /* 0x000000ffff217224 */ /* 0x000fe200018e0621 */
[----:B-1----:R0:W-:Y:S05]  /*1c60*/  @!P2 STG.E.128 desc[UR6][R4.64], R8 ;  /* 0x000000080400a986 */ /* 0x0021ea000c101d06 */
[----:B------:R-:W-:Y:S05]  /*1c70*/  @!P1 BRA `(.L_x_1) ;  /* 0xffffffe8003c9947 */ /* 0x000fea000383ffff */
[----:B------:R-:W-:Y:S01]  /*1c80*/  FADD R3, R34, R35 ;  /* 0x0000002322037221 */ /* 0x000fe20000000000 */
[----:B0-----:R-:W-:Y:S01]  /*1c90*/  FMUL R4, R35, 0.25 ;  /* 0x3e80000023047820 */ /* 0x001fe20000400000 */
[----:B------:R-:W-:Y:S01]  /*1ca0*/  FMUL R9, R36, 0.25 ;  /* 0x3e80000024097820 */ /* 0x000fe20000400000 */
[----:B------:R-:W-:Y:S01]  /*1cb0*/  FADD R51, -R50, R51 ;  /* 0x0000003332337221 */ /* 0x000fe20000000100 */
[C---:B------:R-:W-:Y:S01]  /*1cc0*/  FMUL R2, R3.reuse, 0.25 ;  /* 0x3e80000003027820 */ /* 0x040fe20000400000 */
[C---:B------:R-:W-:Y:S01]  /*1cd0*/  FSETP.GEU.AND P4, PT, |R3|.reuse, 1.175494350822287508e-38, PT ;  /* 0x008000000300780b */ /* 0x040fe20003f8e200 */
[----:B------:R-:W-:Y:S01]  /*1ce0*/  FADD R6, R36, R3 ;  /* 0x0000000324067221 */ /* 0x000fe20000000000 */
[----:B------:R-:W-:Y:S01]  /*1cf0*/  FSETP.GT.AND P2, PT, |R3|, 8.50705917302346158658e+37, PT ;  /* 0x7e8000000300780b */ /* 0x000fe20003f44200 */
[----:B------:R-:W-:Y:S01]  /*1d00*/  FMUL R8, R37, 0.25 ;  /* 0x3e80000025087820 */ /* 0x000fe20000400000 */
[----:B------:R-:W-:Y:S01]  /*1d10*/  FMUL R5, R51, R51 ;  /* 0x0000003333057220 */ /* 0x000fe20000400000 */
[----:B------:R-:W-:Y:S01]  /*1d20*/  FMUL R7, R6, 0.25 ;  /* 0x3e80000006077820 */ /* 0x000fe20000400000 */
[----:B------:R-:W-:Y:S01]  /*1d30*/  FSEL R2, R2, R3, P2 ;  /* 0x0000000302027208 */ /* 0x000fe20001000000 */
[----:B------:R-:W-:Y:S01]  /*1d40*/  FADD R11, R37, R6 ;  /* 0x00000006250b7221 */ /* 0x000fe20000000000 */
[----:B------:R-:W-:Y:S01]  /*1d50*/  FSETP.GEU.AND P1, PT, |R6|, 1.175494350822287508e-38, PT ;  /* 0x008000000600780b */ /* 0x000fe20003f2e200 */
[----:B------:R-:W-:Y:S01]  /*1d60*/  FADD R43, R42, R43 ;  /* 0x0000002b2a2b7221 */ /* 0x000fe20000000000 */
[----:B------:R-:W-:Y:S01]  /*1d70*/  FSETP.GT.AND P3, PT, |R6|, 8.50705917302346158658e+37, PT ;  /* 0x7e8000000600780b */ /* 0x000fe20003f64200 */
[----:B------:R-:W-:Y:S01]  /*1d80*/  FADD R10, R38, R11 ;  /* 0x0000000b260a7221 */ /* 0x000fe20000000000 */
[----:B------:R-:W-:Y:S01]  /*1d90*/  FSEL R35, R4, R35, P2 ;  /* 0x0000002304237208 */ /* 0x000fe20001000000 */
[----:B------:R-:W-:Y:S01]  /*1da0*/  @!P4 FMUL R2, R2, 16777216 ;  /* 0x4b8000000202c820 */ /* 0x000fe20000400000 */
[----:B------:R-:W-:Y:S01]  /*1db0*/  FSEL R7, R7, R6, P3 ;  /* 0x0000000607077208 */ /* 0x000fe20001800000 */
[C---:B------:R-:W-:Y:S01]  /*1dc0*/  FMUL R4, R11.reuse, 0.25 ;  /* 0x3e8000000b047820 */ /* 0x040fe20000400000 */
[----:B------:R-:W-:Y:S01]  /*1dd0*/  FSETP.GEU.AND P2, PT, |R11|, 1.175494350822287508e-38, PT ;  /* 0x008000000b00780b */ /* 0x000fe20003f4e200 */
[----:B------:R-:W-:Y:S01]  /*1de0*/  @!P4 FMUL R35, R35, 16777216 ;  /* 0x4b8000002323c820 */ /* 0x000fe20000400000 */
[----:B------:R-:W-:Y:S01]  /*1df0*/  FSEL R36, R9, R36, P3 ;  /* 0x0000002409247208 */ /* 0x000fe20001800000 */
[----:B------:R-:W0:Y:S01]  /*1e00*/  MUFU.RCP R2, R2 ;  /* 0x0000000200027308 */ /* 0x000e220000001000 */
[----:B------:R-:W-:Y:S01]  /*1e10*/  FSETP.GT.AND P3, PT, |R11|, 8.50705917302346158658e+37, PT ;  /* 0x7e8000000b00780b */ /* 0x000fe20003f64200 */
[----:B------:R-:W-:Y:S01]  /*1e20*/  @!P1 FMUL R7, R7, 16777216 ;  /* 0x4b80000007079820 */ /* 0x000fe20000400000 */
[----:B------:R-:W-:Y:S01]  /*1e30*/  FMUL R9, R38, 0.25 ;  /* 0x3e80000026097820 */ /* 0x000fe20000400000 */
[----:B------:R-:W-:Y:S01]  /*1e40*/  @!P1 FMUL R36, R36, 16777216 ;  /* 0x4b80000024249820 */ /* 0x000fe20000400000 */
[----:B------:R-:W-:Y:S01]  /*1e50*/  FSEL R4, R4, R11, P3 ;  /* 0x0000000b04047208 */ /* 0x000fe20001800000 */
[----:B------:R-:W-:Y:S01]  /*1e60*/  FADD R13, R39, R10 ;  /* 0x0000000a270d7221 */ /* 0x000fe20000000000 */
[----:B------:R-:W-:Y:S01]  /*1e70*/  FSETP.NEU.AND P1, PT, R3, RZ, PT ;  /* 0x000000ff0300720b */ /* 0x000fe20003f2d000 */
[----:B------:R-:W1:Y:S01]  /*1e80*/  MUFU.RCP R7, R7 ;  /* 0x0000000700077308 */ /* 0x000e620000001000 */
[----:B------:R-:W-:Y:S01]  /*1e90*/  FSETP.GT.AND P4, PT, |R10|, 8.50705917302346158658e+37, PT ;  /* 0x7e8000000a00780b */ /* 0x000fe20003f84200 */
[----:B------:R-:W-:Y:S01]  /*1ea0*/  @!P2 FMUL R4, R4, 16777216 ;  /* 0x4b8000000404a820 */ /* 0x000fe20000400000 */
[----:B------:R-:W-:Y:S01]  /*1eb0*/  FSETP.NEU.AND P5, PT, R6, RZ, PT ;  /* 0x000000ff0600720b */ /* 0x000fe20003fad000 */
[----:B------:R-:W-:Y:S01]  /*1ec0*/  FMUL R5, R34, R5 ;  /* 0x0000000522057220 */ /* 0x000fe20000400000 */
[----:B------:R-:W-:Y:S01]  /*1ed0*/  FSEL R38, R9, R38, P4 ;  /* 0x0000002609267208 */ /* 0x000fe20002000000 */
[----:B------:R-:W-:Y:S01]  /*1ee0*/  FMUL R9, R10, 0.25 ;  /* 0x3e8000000a097820 */ /* 0x000fe20000400000 */
[----:B0-----:R-:W-:Y:S01]  /*1ef0*/  FMUL R2, R2, R35 ;  /* 0x0000002302027220 */ /* 0x001fe20000400000 */
[----:B------:R-:W0:Y:S01]  /*1f00*/  MUFU.RCP R4, R4 ;  /* 0x0000000400047308 */ /* 0x000e220000001000 */
[----:B------:R-:W-:Y:S01]  /*1f10*/  FSEL R37, R8, R37, P3 ;  /* 0x0000002508257208 */ /* 0x000fe20001800000 */
[----:B------:R-:W-:Y:S01]  /*1f20*/  FMUL R8, R39, 0.25 ;  /* 0x3e80000027087820 */ /* 0x000fe20000400000 */
[----:B------:R-:W-:Y:S01]  /*1f30*/  FSEL R9, R9, R10, P4 ;  /* 0x0000000a09097208 */ /* 0x000fe20002000000 */
[----:B------:R-:W-:Y:S01]  /*1f40*/  FADD R12, R40, R13 ;  /* 0x0000000d280c7221 */ /* 0x000fe20000000000 */
[----:B------:R-:W-:Y:S01]  /*1f50*/  FSEL R2, R2, RZ, P1 ;  /* 0x000000ff02027208 */ /* 0x000fe20000800000 */
[----:B------:R-:W-:Y:S01]  /*1f60*/  @!P2 FMUL R37, R37, 16777216 ;  /* 0x4b8000002525a820 */ /* 0x000fe20000400000 */
[----:B------:R-:W-:Y:S01]  /*1f70*/  FSETP.GEU.AND P1, PT, |R10|, 1.175494350822287508e-38, PT ;  /* 0x008000000a00780b */ /* 0x000fe20003f2e200 */
[----:B-1----:R-:W-:Y:S01]  /*1f80*/  FMUL R7, R7, R36 ;  /* 0x0000002407077220 */ /* 0x002fe20000400000 */
[----:B------:R-:W-:Y:S01]  /*1f90*/  FSETP.GT.AND P3, PT, |R13|, 8.50705917302346158658e+37, PT ;  /* 0x7e8000000d00780b */ /* 0x000fe20003f64200 */
[----:B------:R-:W-:Y:S01]  /*1fa0*/  FFMA R51, R51, R2, R50 ;  /* 0x0000000233337223 */ /* 0x000fe20000000032 */
[----:B------:R-:W-:Y:S01]  /*1fb0*/  FSETP.GEU.AND P4, PT, |R13|, 1.175494350822287508e-38, PT ;  /* 0x008000000d00780b */ /* 0x000fe20003f8e200 */
[----:B------:R-:W-:Y:S01]  /*1fc0*/  FFMA R5, R2, R5, R43 ;  /* 0x0000000502057223 */ /* 0x000fe2000000002b */
[----:B------:R-:W-:Y:S01]  /*1fd0*/  FSEL R7, R7, RZ, P5 ;  /* 0x000000ff07077208 */ /* 0x000fe20002800000 */
[----:B------:R-:W-:Y:S01]  /*1fe0*/  FADD R52, R52, -R51 ;  /* 0x8000003334347221 */ /* 0x000fe20000000000 */
[----:B------:R-:W-:Y:S01]  /*1ff0*/  FSEL R39, R8, R39, P3 ;  /* 0x0000002708277208 */ /* 0x000fe20001800000 */
[----:B------:R-:W-:Y:S01]  /*2000*/  FMUL R8, R13, 0.25 ;  /* 0x3e8000000d087820 */ /* 0x000fe20000400000 */
[----:B------:R-:W-:Y:S01]  /*2010*/  FADD R44, R44, R5 ;  /* 0x000000052c2c7221 */ /* 0x000fe20000000000 */
[C---:B------:R-:W-:Y:S01]  /*2020*/  FMUL R2, R52.reuse, R52 ;  /* 0x0000003434027220 */ /* 0x040fe20000400000 */
[----:B------:R-:W-:Y:S01]  /*2030*/  FFMA R52, R52, R7, R51 ;  /* 0x0000000734347223 */ /* 0x000fe20000000033 */
[----:B------:R-:W-:Y:S01]  /*2040*/  @!P1 FMUL R9, R9, 16777216 ;  /* 0x4b80000009099820 */ /* 0x000fe20000400000 */
[----:B------:R-:W-:Y:S01]  /*2050*/  FSEL R8, R8, R13, P3 ;  /* 0x0000000d08087208 */ /* 0x000fe20001800000 */
[----:B------:R-:W-:Y:S01]  /*2060*/  FMUL R2, R3, R2 ;  /* 0x0000000203027220 */ /* 0x000fe20000400000 */
[----:B------:R-:W-:Y:S01]  /*2070*/  FADD R53, R53, -R52 ;  /* 0x8000003435357221 */ /* 0x000fe20000000000 */
[----:B0-----:R-:W-:Y:S01]  /*2080*/  FMUL R4, R4, R37 ;  /* 0x0000002504047220 */ /* 0x001fe20000400000 */
[C---:B------:R-:W-:Y:S01]  /*2090*/  FSETP.GEU.AND P3, PT, |R12|.reuse, 1.175494350822287508e-38, PT ;  /* 0x008000000c00780b */ /* 0x040fe20003f6e200 */
[----:B------:R-:W0:Y:S01]  /*20a0*/  MUFU.RCP R9, R9 ;  /* 0x0000000900097308 */ /* 0x000e220000001000 */
[----:B------:R-:W-:Y:S01]  /*20b0*/  FSETP.NEU.AND P5, PT, R11, RZ, PT ;  /* 0x000000ff0b00720b */ /* 0x000fe20003fad000 */
[----:B------:R-:W-:Y:S01]  /*20c0*/  FFMA R2, R7, R2, R44 ;  /* 0x0000000207027223 */ /* 0x000fe2000000002c */
[----:B------:R-:W-:Y:S01]  /*20d0*/  FMUL R3, R53, R53 ;  /* 0x0000003535037220 */ /* 0x000fe20000400000 */
[C---:B------:R-:W-:Y:S01]  /*20e0*/  FMUL R5, R12.reuse, 0.25 ;  /* 0x3e8000000c057820 */ /* 0x040fe20000400000 */
[----:B------:R-:W-:Y:S01]  /*20f0*/  FSETP.GT.AND P2, PT, |R12|, 8.50705917302346158658e+37, PT ;  /* 0x7e8000000c00780b */ /* 0x000fe20003f44200 */
[----:B------:R-:W-:Y:S01]  /*2100*/  @!P4 FMUL R8, R8, 16777216 ;  /* 0x4b8000000808c820 */ /* 0x000fe20000400000 */
[----:B------:R-:W-:Y:S01]  /*2110*/  FSEL R4, R4, RZ, P5 ;  /* 0x000000ff04047208 */ /* 0x000fe20002800000 */
[----:B------:R-:W-:Y:S01]  /*2120*/  FADD R45, R45, R2 ;  /* 0x000000022d2d7221 */ /* 0x000fe20000000000 */
[----:B------:R-:W-:Y:S01]  /*2130*/  FMUL R3, R6, R3 ;  /* 0x0000000306037220 */ /* 0x000fe20000400000 */
[----:B------:R-:W-:Y:S01]  /*2140*/  FSEL R5, R5, R12, P2 ;  /* 0x0000000c05057208 */ /* 0x000fe20001000000 */
[----:B------:R-:W-:Y:S01]  /*2150*/  @!P1 FMUL R38, R38, 16777216 ;  /* 0x4b80000026269820 */ /* 0x000fe20000400000 */
[----:B------:R-:W1:Y:S01]  /*2160*/  MUFU.RCP R8, R8 ;  /* 0x0000000800087308 */ /* 0x000e620000001000 */
[----:B------:R-:W-:Y:S01]  /*2170*/  FFMA R53, R53, R4, R52 ;  /* 0x0000000435357223 */ /* 0x000fe20000000034 */
[----:B------:R-:W-:Y:S01]  /*2180*/  FFMA R3, R4, R3, R45 ;  /* 0x0000000304037223 */ /* 0x000fe2000000002d */
[----:B------:R-:W-:Y:S01]  /*2190*/  FADD R4, R41, R12 ;  /* 0x0000000c29047221 */ /* 0x000fe20000000000 */
[----:B------:R-:W-:Y:S01]  /*21a0*/  @!P3 FMUL R5, R5, 16777216 ;  /* 0x4b8000000505b820 */ /* 0x000fe20000400000 */
[----:B0-----:R-:W-:Y:S01]  /*21b0*/  FMUL R9, R9, R38 ;  /* 0x0000002609097220 */ /* 0x001fe20000400000 */
[----:B------:R-:W-:Y:S01]  /*21c0*/  @!P4 FMUL R39, R39, 16777216 ;  /* 0x4b8000002727c820 */ /* 0x000fe20000400000 */
[----:B------:R-:W-:Y:S01]  /*21d0*/  FSETP.NEU.AND P1, PT, R10, RZ, PT ;  /* 0x000000ff0a00720b */ /* 0x000fe20003f2d000 */
[----:B------:R-:W-:Y:S01]  /*21e0*/  FADD R46, R46, R3 ;  /* 0x000000032e2e7221 */ /* 0x000fe20000000000 */
[C---:B------:R-:W-:Y:S01]  /*21f0*/  FSETP.GEU.AND P4, PT, |R4|.reuse, 1.175494350822287508e-38, PT ;  /* 0x008000000400780b */ /* 0x040fe20003f8e200 */
[----:B------:R-:W0:Y:S01]  /*2200*/  MUFU.RCP R5, R5 ;  /* 0x0000000500057308 */ /* 0x000e220000001000 */
[----:B------:R-:W-:Y:S01]  /*2210*/  FSEL R9, R9, RZ, P1 ;  /* 0x000000ff09097208 */ /* 0x000fe20000800000 */
[----:B------:R-:W-:Y:S01]  /*2220*/  FMUL R3, R4, 0.25 ;  /* 0x3e80000004037820 */ /* 0x000fe20000400000 */
[----:B------:R-:W-:Y:S01]  /*2230*/  FMUL R15, R40, 0.25 ;  /* 0x3e800000280f7820 */ /* 0x000fe20000400000 */
[----:B------:R-:W-:Y:S01]  /*2240*/  BAR.SYNC.DEFER_BLOCKING 0x0 ;  /* 0x0000000000007b1d */ /* 0x000fe20000010000 */
[----:B------:R-:W-:Y:S01]  /*2250*/  FSETP.GT.AND P1, PT, |R4|, 8.50705917302346158658e+37, PT ;  /* 0x7e8000000400780b */ /* 0x000fe20003f24200 */
[--C-:B------:R-:W-:Y:S01]  /*2260*/  FADD R54, R54, -R53.reuse ;  /* 0x8000003536367221 */ /* 0x100fe20000000000 */
[----:B-1----:R-:W-:Y:S01]  /*2270*/  FMUL R8, R8, R39 ;  /* 0x0000002708087220 */ /* 0x002fe20000400000 */
[----:B------:R-:W-:Y:S01]  /*2280*/  FSEL R40, R15, R40, P2 ;  /* 0x000000280f287208 */ /* 0x000fe20001000000 */
[----:B------:R-:W-:Y:S01]  /*2290*/  IMAD.SHL.U32 R58, R58, 0x20, RZ ;  /* 0x000000203a3a7824 */ /* 0x000fe200078e00ff */
[----:B------:R-:W-:Y:S01]  /*22a0*/  FSEL R6, R3, R4, P1 ;  /* 0x0000000403067208 */ /* 0x000fe20000800000 */
[C---:B------:R-:W-:Y:S01]  /*22b0*/  FFMA R2, R54.reuse, R9, R53 ;  /* 0x0000000936027223 */ /* 0x040fe20000000035 */
[----:B------:R-:W-:Y:S01]  /*22c0*/  FSETP.NEU.AND P2, PT, R13, RZ, PT ;  /* 0x000000ff0d00720b */ /* 0x000fe20003f4d000 */
[----:B------:R-:W-:Y:S01]  /*22d0*/  FMUL R54, R54, R54 ;  /* 0x0000003636367220 */ /* 0x000fe20000400000 */
[----:B------:R-:W-:Y:S01]  /*22e0*/  @!P3 FMUL R40, R40, 16777216 ;  /* 0x4b8000002828b820 */ /* 0x000fe20000400000 */
[----:B------:R-:W-:Y:S01]  /*22f0*/  @!P4 FMUL R6, R6, 16777216 ;  /* 0x4b8000000606c820 */ /* 0x000fe20000400000 */
[----:B------:R-:W-:Y:S01]  /*2300*/  FSEL R8, R8, RZ, P2 ;  /* 0x000000ff08087208 */ /* 0x000fe20001000000 */
[--C-:B------:R-:W-:Y:S01]  /*2310*/  FADD R55, R55, -R2.reuse ;  /* 0x8000000237377221 */ /* 0x100fe20000000000 */
[----:B------:R-:W-:Y:S01]  /*2320*/  FMUL R54, R11, R54 ;  /* 0x000000360b367220 */ /* 0x000fe20000400000 */
[----:B0-----:R-:W-:Y:S01]  /*2330*/  FMUL R5, R5, R40 ;  /* 0x0000002805057220 */ /* 0x001fe20000400000 */
[----:B------:R-:W-:Y:S01]  /*2340*/  FSETP.NEU.AND P2, PT, R12, RZ, PT ;  /* 0x000000ff0c00720b */ /* 0x000fe20003f4d000 */
[----:B------:R-:W-:Y:S01]  /*2350*/  FFMA R3, R55, R8, R2 ;  /* 0x0000000837037223 */ /* 0x000fe20000000002 */
[----:B------:R-:W0:Y:S01]  /*2360*/  MUFU.RCP R6, R6 ;  /* 0x0000000600067308 */ /* 0x000e220000001000 */
[----:B------:R-:W-:Y:S01]  /*2370*/  FFMA R46, R9, R54, R46 ;  /* 0x00000036092e7223 */ /* 0x000fe2000000002e */
[----:B------:R-:W-:Y:S01]  /*2380*/  FMUL R55, R55, R55 ;  /* 0x0000003737377220 */ /* 0x000fe20000400000 */
[----:B------:R-:W-:Y:S01]  /*2390*/  FMUL R2, R41, 0.25 ;  /* 0x3e80000029027820 */ /* 0x000fe20000400000 */
[----:B------:R-:W-:Y:S01]  /*23a0*/  FSEL R5, R5, RZ, P2 ;  /* 0x000000ff05057208 */ /* 0x000fe20001000000 */
[--C-:B------:R-:W-:Y:S01]  /*23b0*/  FADD R56, R56, -R3.reuse ;  /* 0x8000000338387221 */ /* 0x100fe20000000000 */
[----:B------:R-:W-:Y:S01]  /*23c0*/  FADD R47, R47, R46 ;  /* 0x0000002e2f2f7221 */ /* 0x000fe20000000000 */
[----:B------:R-:W-:Y:S01]  /*23d0*/  FMUL R55, R10, R55 ;  /* 0x000000370a377220 */ /* 0x000fe20000400000 */
[----:B------:R-:W-:Y:S01]  /*23e0*/  FSEL R41, R2, R41, P1 ;  /* 0x0000002902297208 */ /* 0x000fe20000800000 */
[C---:B------:R-:W-:Y:S01]  /*23f0*/  FMUL R2, R56.reuse, R56 ;  /* 0x0000003838027220 */ /* 0x040fe20000400000 */
[----:B------:R-:W-:Y:S01]  /*2400*/  FFMA R56, R56, R5, R3 ;  /* 0x0000000538387223 */ /* 0x000fe20000000003 */
[----:B------:R-:W-:Y:S01]  /*2410*/  FFMA R47, R8, R55, R47 ;  /* 0x00000037082f7223 */ /* 0x000fe2000000002f */
[----:B------:R-:W-:Y:S01]  /*2420*/  FSETP.NEU.AND P1, PT, R4, RZ, PT ;  /* 0x000000ff0400720b */ /* 0x000fe20003f2d000 */
[----:B------:R-:W-:Y:S01]  /*2430*/  @!P4 FMUL R41, R41, 16777216 ;  /* 0x4b8000002929c820 */ /* 0x000fe20000400000 */
[----:B------:R-:W-:Y:S01]  /*2440*/  FMUL R2, R13, R2 ;  /* 0x000000020d027220 */ /* 0x000fe20000400000 */
[----:B------:R-:W-:Y:S01]  /*2450*/  FADD R48, R48, R47 ;  /* 0x0000002f30307221 */ /* 0x000fe20000000000 */
[----:B------:R-:W-:Y:S01]  /*2460*/  FADD R57, R57, -R56 ;  /* 0x8000003839397221 */ /* 0x000fe20000000000 */
[----:B0-----:R-:W-:Y:S01]  /*2470*/  FMUL R6, R6, R41 ;  /* 0x0000002906067220 */ /* 0x001fe20000400000 */
[----:B------:R-:W-:Y:S01]  /*2480*/  ISETP.GE.AND P2, PT, R0, 0x200, PT ;  /* 0x000002000000780c */ /* 0x000fe20003f46270 */
[----:B------:R-:W-:Y:S01]  /*2490*/  FFMA R2, R5, R2, R48 ;  /* 0x0000000205027223 */ /* 0x000fe20000000030 */
[----:B------:R-:W-:Y:S01]  /*24a0*/  FMUL R3, R57, R57 ;  /* 0x0000003939037220 */ /* 0x000fe20000400000 */
[----:B------:R-:W-:Y:S01]  /*24b0*/  IMAD.SHL.U32 R5, R25, 0x4, RZ ;  /* 0x0000000419057824 */ /* 0x000fe200078e00ff */
[----:B------:R-:W-:Y:S01]  /*24c0*/  FSEL R6, R6, RZ, P1 ;  /* 0x000000ff06067208 */ /* 0x000fe20000800000 */
[----:B------:R-:W-:Y:S01]  /*24d0*/  FADD R49, R49, R2 ;  /* 0x0000000231317221 */ /* 0x000fe20000000000 */
[----:B------:R-:W-:Y:S01]  /*24e0*/  FMUL R3, R12, R3 ;  /* 0x000000030c037220 */ /* 0x000fe20000400000 */
[----:B------:R-:W-:-:S02]  /*24f0*/  ISETP.EQ.AND P0, PT, R25, RZ, !P0 ;  /* 0x000000ff1900720c */ /* 0x000fc40004702270 */
[----:B------:R-:W-:Y:S01]  /*2500*/  LOP3.LUT R5, R58, R5, RZ, 0xfc, !PT ;  /* 0x000000053a057212 */ /* 0x000fe200078efcff */
[----:B------:R-:W-:Y:S01]  /*2510*/  FFMA R56, R57, R6, R56 ;  /* 0x0000000639387223 */ /* 0x000fe20000000038 */
[----:B------:R-:W-:-:S03]  /*2520*/  FFMA R3, R6, R3, R49 ;  /* 0x0000000306037223 */ /* 0x000fc60000000031 */
[----:B------:R-:W-:Y:S04]  /*2530*/  STS [R5+UR4+0x1000], R4 ;  /* 0x0010000405007988 */ /* 0x000fe80008000804 */
[----:B------:R-:W-:Y:S04]  /*2540*/  STS [R5+UR4], R56 ;  /* 0x0000003805007988 */ /* 0x000fe80008000804 */
[----:B------:R-:W-:Y:S01]  /*2550*/  STS [R5+UR4+0x800], R3 ;  /* 0x0008000305007988 */ /* 0x000fe20008000804 */
[----:B------:R-:W-:Y:S06]  /*2560*/  BAR.SYNC.DEFER_BLOCKING 0x0 ;  /* 0x0000000000007b1d */ /* 0x000fec0000010000 */
[----:B------:R-:W0:Y:S04]  /*2570*/  @!P2 LDS R17, [R24+UR4+0x1000] ;  /* 0x001000041811a984 */ /* 0x000e280008000800 */
[----:B------:R-:W1:Y:S04]  /*2580*/  @!P2 LDS R14, [R24+UR4] ;  /* 0x00000004180ea984 */ /* 0x000e680008000800 */
[----:B------:R-:W2:Y:S04]  /*2590*/  @!P2 LDS R16, [R24+UR4+0x800] ;  /* 0x000800041810a984 */ /* 0x000ea80008000800 */
[----:B0-----:R-:W0:Y:S04]  /*25a0*/  SHFL.BFLY PT, R2, R17, 0x4, 0x1f ;  /* 0x0c801f0011027f89 */ /* 0x001e2800000e0000 */
[----:B-1----:R-:W1:Y:S04]  /*25b0*/  SHFL.BFLY PT, R3, R14, 0x4, 0x1f ;  /* 0x0c801f000e037f89 */ /* 0x002e6800000e0000 */
[----:B--2---:R-:W2:Y:S01]  /*25c0*/  SHFL.BFLY PT, R5, R16, 0x4, 0x1f ;  /* 0x0c801f0010057f89 */ /* 0x004ea200000e0000 */
[----:B0-----:R-:W-:-:S04]  /*25d0*/  FADD R6, R17, R2 ;  /* 0x0000000211067221 */ /* 0x001fc80000000000 */
[C---:B------:R-:W-:Y:S01]  /*25e0*/  FMUL R7, R6.reuse, 0.25 ;  /* 0x3e80000006077820 */ /* 0x040fe20000400000 */
[C---:B------:R-:W-:Y:S01]  /*25f0*/  FSETP.GEU.AND P2, PT, |R6|.reuse, 1.175494350822287508e-38, PT ;  /* 0x008000000600780b */ /* 0x040fe20003f4e200 */
[----:B------:R-:W0:Y:S01]  /*2600*/  SHFL.BFLY PT, R9, R6, 0x2, 0x1f ;  /* 0x0c401f0006097f89 */ /* 0x000e2200000e0000 */
[----:B------:R-:W-:Y:S01]  /*2610*/  FSETP.GT.AND P1, PT, |R6|, 8.50705917302346158658e+37, PT ;  /* 0x7e8000000600780b */ /* 0x000fe20003f24200 */
[----:B-1----:R-:W-:Y:S01]  /*2620*/  FADD R3, -R14, R3 ;  /* 0x000000030e037221 */ /* 0x002fe20000000100 */
[----:B--2---:R-:W-:Y:S02]  /*2630*/  FADD R5, R16, R5 ;  /* 0x0000000510057221 */ /* 0x004fe40000000000 */
[----:B------:R-:W-:Y:S01]  /*2640*/  FSEL R7, R7, R6, P1 ;  /* 0x0000000607077208 */ /* 0x000fe20000800000 */
[----:B------:R-:W-:-:S04]  /*2650*/  FMUL R4, R3, R3 ;  /* 0x0000000303047220 */ /* 0x000fc80000400000 */
[----:B------:R-:W-:Y:S02]  /*2660*/  FMUL R4, R17, R4 ;  /* 0x0000000411047220 */ /* 0x000fe40000400000 */
[----:B------:R-:W-:Y:S02]  /*2670*/  @!P2 FMUL R7, R7, 16777216 ;  /* 0x4b8000000707a820 */ /* 0x000fe40000400000 */
[----:B------:R-:W-:-:S04]  /*2680*/  @P1 FMUL R2, R2, 0.25 ;  /* 0x3e80000002021820 */ /* 0x000fc80000400000 */
[----:B------:R-:W1:Y:S01]  /*2690*/  MUFU.RCP R7, R7 ;  /* 0x0000000700077308 */ /* 0x000e620000001000 */
[----:B------:R-:W-:Y:S01]  /*26a0*/  @!P2 FMUL R2, R2, 16777216 ;  /* 0x4b8000000202a820 */ /* 0x000fe20000400000 */
[C---:B------:R-:W-:Y:S01]  /*26b0*/  FSETP.NEU.AND P2, PT, R6.reuse, RZ, PT ;  /* 0x000000ff0600720b */ /* 0x040fe20003f4d000 */
[----:B0-----:R-:W-:-:S04]  /*26c0*/  FADD R8, R6, R9 ;  /* 0x0000000906087221 */ /* 0x001fc80000000000 */
[C---:B------:R-:W-:Y:S01]  /*26d0*/  FMUL R11, R8.reuse, 0.25 ;  /* 0x3e800000080b7820 */ /* 0x040fe20000400000 */
[C---:B------:R-:W-:Y:S01]  /*26e0*/  FSETP.GEU.AND P3, PT, |R8|.reuse, 1.175494350822287508e-38, PT ;  /* 0x008000000800780b */ /* 0x040fe20003f6e200 */
[----:B------:R-:W0:Y:S01]  /*26f0*/  SHFL.BFLY PT, R13, R8, 0x1, 0x1f ;  /* 0x0c201f00080d7f89 */ /* 0x000e2200000e0000 */
[----:B------:R-:W-:Y:S01]  /*2700*/  FSETP.GT.AND P1, PT, |R8|, 8.50705917302346158658e+37, PT ;  /* 0x7e8000000800780b */ /* 0x000fe20003f24200 */
[----:B-1----:R-:W-:-:S03]  /*2710*/  FMUL R2, R7, R2 ;  /* 0x0000000207027220 */ /* 0x002fc60000400000 */
[----:B------:R-:W-:Y:S02]  /*2720*/  FSEL R11, R11, R8, P1 ;  /* 0x000000080b0b7208 */ /* 0x000fe40000800000 */
[----:B------:R-:W-:-:S05]  /*2730*/  FSEL R2, R2, RZ, P2 ;  /* 0x000000ff02027208 */ /* 0x000fca0001000000 */
[----:B------:R-:W-:Y:S01]  /*2740*/  @!P3 FMUL R11, R11, 16777216 ;  /* 0x4b8000000b0bb820 */ /* 0x000fe20000400000 */
[----:B------:R-:W-:Y:S01]  /*2750*/  FFMA R3, R3, R2, R14 ;  /* 0x0000000203037223 */ /* 0x000fe2000000000e */
[----:B------:R-:W-:Y:S01]  /*2760*/  FFMA R4, R2, R4, R5 ;  /* 0x0000000402047223 */ /* 0x000fe20000000005 */
[----:B------:R-:W-:Y:S01]  /*2770*/  @P1 FMUL R9, R9, 0.25 ;  /* 0x3e80000009091820 */ /* 0x000fe20000400000 */
[----:B------:R-:W1:Y:S01]  /*2780*/  MUFU.RCP R10, R11 ;  /* 0x0000000b000a7308 */ /* 0x000e620000001000 */
[----:B------:R-:W-:Y:S01]  /*2790*/  FSETP.NEU.AND P1, PT, R8, RZ, PT ;  /* 0x000000ff0800720b */ /* 0x000fe20003f2d000 */
[----:B------:R-:W2:Y:S01]  /*27a0*/  SHFL.BFLY PT, R2, R3, 0x2, 0x1f ;  /* 0x0c401f0003027f89 */ /* 0x000ea200000e0000 */
[----:B------:R-:W-:-:S03]  /*27b0*/  @!P3 FMUL R9, R9, 16777216 ;  /* 0x4b8000000909b820 */ /* 0x000fc60000400000 */
[----:B------:R-:W3:Y:S01]  /*27c0*/  SHFL.BFLY PT, R5, R4, 0x2, 0x1f ;  /* 0x0c401f0004057f89 */ /* 0x000ee200000e0000 */
[----:B-1----:R-:W-:Y:S01]  /*27d0*/  FMUL R10, R10, R9 ;  /* 0x000000090a0a7220 */ /* 0x002fe20000400000 */
[----:B0-----:R-:W-:-:S04]  /*27e0*/  FADD R9, R8, R13 ;  /* 0x0000000d08097221 */ /* 0x001fc80000000000 */
[----:B------:R-:W-:Y:S02]  /*27f0*/  FSEL R10, R10, RZ, P1 ;  /* 0x000000ff0a0a7208 */ /* 0x000fe40000800000 */
[C---:B------:R-:W-:Y:S02]  /*2800*/  FSETP.GEU.AND P2, PT, |R9|.reuse, 1.175494350822287508e-38, PT ;  /* 0x008000000900780b */ /* 0x040fe40003f4e200 */
[----:B------:R-:W-:Y:S01]  /*2810*/  FSETP.GT.AND P1, PT, |R9|, 8.50705917302346158658e+37, PT ;  /* 0x7e8000000900780b */ /* 0x000fe20003f24200 */
[----:B--2---:R-:W-:Y:S01]  /*2820*/  FADD R2, -R3, R2 ;  /* 0x0000000203027221 */ /* 0x004fe20000000100 */
[----:B---3--:R-:W-:-:S03]  /*2830*/  FADD R5, R4, R5 ;  /* 0x0000000504057221 */ /* 0x008fc60000000000 */
[C---:B------:R-:W-:Y:S01]  /*2840*/  FMUL R7, R2.reuse, R2 ;  /* 0x0000000202077220 */ /* 0x040fe20000400000 */
[----:B------:R-:W-:Y:S01]  /*2850*/  FMUL R4, R9, 0.25 ;  /* 0x3e80000009047820 */ /* 0x000fe20000400000 */
[----:B------:R-:W-:Y:S02]  /*2860*/  FFMA R2, R2, R10, R3 ;  /* 0x0000000a02027223 */ /* 0x000fe40000000003 */
[----:B------:R-:W-:Y:S02]  /*2870*/  FMUL R7, R6, R7 ;  /* 0x0000000706077220 */ /* 0x000fe40000400000 */
[----:B------:R-:W-:Y:S01]  /*2880*/  FSEL R6, R4, R9, P1 ;  /* 0x0000000904067208 */ /* 0x000fe20000800000 */
[----:B------:R-:W0:Y:S01]  /*2890*/  SHFL.BFLY PT, R3, R2, 0x1, 0x1f ;  /* 0x0c201f0002037f89 */ /* 0x000e2200000e0000 */
[----:B------:R-:W-:Y:S01]  /*28a0*/  FFMA R5, R10, R7, R5 ;  /* 0x000000070a057223 */ /* 0x000fe20000000005 */
[----:B------:R-:W-:Y:S01]  /*28b0*/  @P1 FMUL R13, R13, 0.25 ;  /* 0x3e8000000d0d1820 */ /* 0x000fe20000400000 */
[----:B------:R-:W-:Y:S01]  /*28c0*/  LOP3.LUT P1, RZ, R0, 0x7, RZ, 0xc0, !PT ;  /* 0x0000000700ff7812 */ /* 0x000fe2000782c0ff */
[----:B------:R-:W-:-:S02]  /*28d0*/  @!P2 FMUL R6, R6, 16777216 ;  /* 0x4b8000000606a820 */ /* 0x000fc40000400000 */
[----:B------:R-:W1:Y:S01]  /*28e0*/  SHFL.BFLY PT, R4, R5, 0x1, 0x1f ;  /* 0x0c201f0005047f89 */ /* 0x000e6200000e0000 */
[----:B------:R-:W-:Y:S01]  /*28f0*/  @!P2 FMUL R13, R13, 16777216 ;  /* 0x4b8000000d0da820 */ /* 0x000fe20000400000 */
[----:B------:R-:W-:Y:S02]  /*2900*/  FSETP.NEU.AND P2, PT, R9, RZ, PT ;  /* 0x000000ff0900720b */ /* 0x000fe40003f4d000 */
[----:B------:R-:W2:Y:S01]  /*2910*/  MUFU.RCP R6, R6 ;  /* 0x0000000600067308 */ /* 0x000ea20000001000 */
[----:B------:R-:W-:Y:S01]  /*2920*/  ISETP.LT.AND P1, PT, R0, 0x200, !P1 ;  /* 0x000002000000780c */ /* 0x000fe20004f21270 */
[----:B0-----:R-:W-:Y:S01]  /*2930*/  FADD R3, -R2, R3 ;  /* 0x0000000302037221 */ /* 0x001fe20000000100 */
[----:B--2---:R-:W-:-:S11]  /*2940*/  FMUL R13, R6, R13 ;  /* 0x0000000d060d7220 */ /* 0x004fd60000400000 */
[----:B------:R-:W-:Y:S01]  /*2950*/  @P1 STS [R24+UR4+0x1000], R9 ;  /* 0x0010000918001988 */ /* 0x000fe20008000804 */
[----:B------:R-:W-:Y:S01]  /*2960*/  FMUL R7, R3, R3 ;  /* 0x0000000303077220 */ /* 0x000fe20000400000 */
[----:B------:R-:W-:Y:S01]  /*2970*/  FSEL R13, R13, RZ, P2 ;  /* 0x000000ff0d0d7208 */ /* 0x000fe20001000000 */
[----:B-1----:R-:W-:Y:S02]  /*2980*/  FADD R4, R5, R4 ;  /* 0x0000000405047221 */ /* 0x002fe40000000000 */
[----:B------:R-:W-:Y:S02]  /*2990*/  FMUL R8, R8, R7 ;  /* 0x0000000708087220 */ /* 0x000fe40000400000 */
[----:B------:R-:W-:Y:S02]  /*29a0*/  FFMA R7, R3, R13, R2 ;  /* 0x0000000d03077223 */ /* 0x000fe40000000002 */
[----:B------:R-:W-:Y:S01]  /*29b0*/  FFMA R13, R13, R8, R4 ;  /* 0x000000080d0d7223 */ /* 0x000fe20000000004 */
[----:B------:R-:W0:Y:S02]  /*29c0*/  LDC.64 R2, c[0x0][0x230] ;  /* 0x00008c00ff027b82 */ /* 0x000e240000000a00 */
[----:B------:R-:W-:Y:S04]  /*29d0*/  @P1 STS [R24+UR4], R7 ;  /* 0x0000000718001988 */ /* 0x000fe80008000804 */
[----:B------:R-:W-:Y:S02]  /*29e0*/  @P1 STS [R24+UR4+0x800], R13 ;  /* 0x0008000d18001988 */ /* 0x000fe40008000804 */
[----:B------:R-:W1:Y:S08]  /*29f0*/  LDC.64 R4, c[0x0][0x238] ;  /* 0x00008e00ff047b82 */ /* 0x000e700000000a00 */
[----:B------:R-:W-:Y:S01]  /*2a00*/  BAR.SYNC.DEFER_BLOCKING 0x0 ;  /* 0x0000000000007b1d */ /* 0x000fe20000010000 */
[----:B0-----:R-:W-:-:S04]  /*2a10*/  IMAD.WIDE R2, R20, 0x4, R2 ;  /* 0x0000000414027825 */ /* 0x001fc800078e0202 */
[----:B-1----:R-:W-:Y:S01]  /*2a20*/  IMAD.WIDE R4, R20, 0x4, R4 ;  /* 0x0000000414047825 */ /* 0x002fe200078e0204 */
[----:B------:R-:W0:Y:S04]  /*2a30*/  LDS R11, [R58+UR4] ;  /* 0x000000043a0b7984 */ /* 0x000e280008000800 */
[----:B------:R-:W1:Y:S04]  /*2a40*/  LDS R15, [R58+UR4+0x800] ;  /* 0x000800043a0f7984 */ /* 0x000e680008000800 */
[----:B0-----:R0:W-:Y:S04]  /*2a50*/  @P0 STG.E desc[UR6][R2.64], R11 ;  /* 0x0000000b02000986 */ /* 0x0011e8000c101906 */
[----:B-1----:R0:W-:Y:S01]  /*2a60*/  @P0 STG.E desc[UR6][R4.64], R15 ;  /* 0x0000000f04000986 */ /* 0x0021e2000c101906 */
[----:B------:R-:W-:Y:S05]  /*2a70*/  @!P0 EXIT ;  /* 0x000000000000894d */ /* 0x000fea0003800000 */
[----:B0-----:R-:W0:Y:S01]  /*2a80*/  LDS R5, [R58+UR4+0x1000] ;  /* 0x001000043a057984 */ /* 0x001e220008000800 */
[----:B------:R-:W1:Y:S02]  /*2a90*/  LDC.64 R2, c[0x0][0x240] ;  /* 0x00009000ff027b82 */ /* 0x000e640000000a00 */
[----:B-1----:R-:W-:-:S05]  /*2aa0*/  IMAD.WIDE R20, R20, 0x4, R2 ;  /* 0x0000000414147825 */ /* 0x002fca00078e0202 */
[----:B0-----:R-:W-:Y:S01]  /*2ab0*/  STG.E desc[UR6][R20.64], R5 ;  /* 0x0000000514007986 */ /* 0x001fe2000c101906 */
[----:B------:R-:W-:Y:S05]  /*2ac0*/  EXIT ;  /* 0x000000000000794d */ /* 0x000fea0003800000 */
.L_x_2:
[----:B------:R-:W-:-:S00]  /*2ad0*/  BRA `(.L_x_2) ;  /* 0xfffffffc00fc7947 */ /* 0x000fc0000383ffff */
[----:B------:R-:W-:-:S00]  /*2ae0*/  NOP ;  /* 0x0000000000007918 */ /* 0x000fc00000000000 */
        /* <DEDUP_REMOVED lines=9> */
.L_x_3:


//--------------------- .nv.shared.triton_red_fused__unsafe_index_convolution_native_group_norm_34 --------------------------
	.section	.nv.shared.triton_red_fused__unsafe_index_convolution_native_group_norm_34,"aw",@nobits
	.sectionflags	@""
	.align	16
	.zero		1024


//--------------------- .nv.constant0.triton_red_fused__unsafe_index_convolution_native_group_norm_34 --------------------------
	.section	.nv.constant0.triton_red_fused__unsafe_index_convolution_native_group_norm_34,"a",@progbits
	.sectionflags	@""
	.align	4
.nv.constant0.triton_red_fused__unsafe_index_convolution_native_group_norm_34:
	.zero		592
